//
// Generated by NVIDIA NVVM Compiler
//
// Compiler Build ID: CL-36424714
// Cuda compilation tools, release 13.0, V13.0.88
// Based on NVVM 20.0.0
//

.version 9.0
.target sm_100
.address_size 64

	// .globl	_Z13matMultKernelPiS_S_i
// _ZZ18matMultKernel_tilePiS_S_iE3Mds has been demoted
// _ZZ18matMultKernel_tilePiS_S_iE3Nds has been demoted

.visible .entry _Z13matMultKernelPiS_S_i(
	.param .u64 .ptr .align 1 _Z13matMultKernelPiS_S_i_param_0,
	.param .u64 .ptr .align 1 _Z13matMultKernelPiS_S_i_param_1,
	.param .u64 .ptr .align 1 _Z13matMultKernelPiS_S_i_param_2,
	.param .u32 _Z13matMultKernelPiS_S_i_param_3
)
{
	.reg .pred 	%p<10>;
	.reg .b32 	%r<86>;
	.reg .b32 	%f<52>;
	.reg .b64 	%rd<67>;

	ld.param.u64 	%rd14, [_Z13matMultKernelPiS_S_i_param_0];
	ld.param.u64 	%rd15, [_Z13matMultKernelPiS_S_i_param_1];
	ld.param.u32 	%r18, [_Z13matMultKernelPiS_S_i_param_3];
	cvta.to.global.u64 	%rd1, %rd15;
	cvta.to.global.u64 	%rd2, %rd14;
	mov.u32 	%r19, %ctaid.y;
	mov.u32 	%r20, %ntid.y;
	mov.u32 	%r21, %tid.y;
	mad.lo.s32 	%r1, %r19, %r20, %r21;
	mov.u32 	%r22, %ctaid.x;
	mov.u32 	%r23, %ntid.x;
	mov.u32 	%r24, %tid.x;
	mad.lo.s32 	%r2, %r22, %r23, %r24;
	max.s32 	%r25, %r1, %r2;
	setp.ge.s32 	%p1, %r25, %r18;
	@%p1 bra 	$L__BB0_13;
	mul.lo.s32 	%r3, %r18, %r1;
	and.b32  	%r4, %r18, 7;
	setp.lt.u32 	%p2, %r18, 8;
	mov.b32 	%r84, 0;
	mov.f32 	%f51, 0f00000000;
	@%p2 bra 	$L__BB0_4;
	and.b32  	%r84, %r18, 2147483640;
	neg.s32 	%r82, %r84;
	mul.wide.s32 	%rd16, %r18, 4;
	add.s64 	%rd3, %rd1, %rd16;
	shl.b32 	%r7, %r18, 3;
	mul.wide.s32 	%rd17, %r18, 8;
	add.s64 	%rd4, %rd1, %rd17;
	mul.wide.s32 	%rd18, %r18, 12;
	add.s64 	%rd5, %rd1, %rd18;
	mul.wide.s32 	%rd19, %r18, 16;
	add.s64 	%rd6, %rd1, %rd19;
	mul.wide.s32 	%rd20, %r18, 20;
	add.s64 	%rd7, %rd1, %rd20;
	mul.wide.s32 	%rd21, %r18, 24;
	add.s64 	%rd8, %rd1, %rd21;
	mul.wide.s32 	%rd22, %r18, 28;
	add.s64 	%rd9, %rd1, %rd22;
	mul.wide.u32 	%rd23, %r3, 4;
	add.s64 	%rd24, %rd23, %rd2;
	add.s64 	%rd66, %rd24, 16;
	mov.f32 	%f51, 0f00000000;
	mov.u32 	%r81, %r2;
$L__BB0_3:
	.pragma "nounroll";
	mul.wide.s32 	%rd25, %r81, 4;
	add.s64 	%rd26, %rd3, %rd25;
	add.s64 	%rd27, %rd4, %rd25;
	add.s64 	%rd28, %rd5, %rd25;
	add.s64 	%rd29, %rd6, %rd25;
	add.s64 	%rd30, %rd7, %rd25;
	add.s64 	%rd31, %rd8, %rd25;
	add.s64 	%rd32, %rd9, %rd25;
	add.s64 	%rd33, %rd1, %rd25;
	ld.global.u32 	%r27, [%rd66+-16];
	ld.global.u32 	%r28, [%rd33];
	mul.lo.s32 	%r29, %r28, %r27;
	cvt.rn.f32.s32 	%f16, %r29;
	add.f32 	%f17, %f51, %f16;
	ld.global.u32 	%r30, [%rd66+-12];
	ld.global.u32 	%r31, [%rd26];
	mul.lo.s32 	%r32, %r31, %r30;
	cvt.rn.f32.s32 	%f18, %r32;
	add.f32 	%f19, %f17, %f18;
	ld.global.u32 	%r33, [%rd66+-8];
	ld.global.u32 	%r34, [%rd27];
	mul.lo.s32 	%r35, %r34, %r33;
	cvt.rn.f32.s32 	%f20, %r35;
	add.f32 	%f21, %f19, %f20;
	ld.global.u32 	%r36, [%rd66+-4];
	ld.global.u32 	%r37, [%rd28];
	mul.lo.s32 	%r38, %r37, %r36;
	cvt.rn.f32.s32 	%f22, %r38;
	add.f32 	%f23, %f21, %f22;
	ld.global.u32 	%r39, [%rd66];
	ld.global.u32 	%r40, [%rd29];
	mul.lo.s32 	%r41, %r40, %r39;
	cvt.rn.f32.s32 	%f24, %r41;
	add.f32 	%f25, %f23, %f24;
	ld.global.u32 	%r42, [%rd66+4];
	ld.global.u32 	%r43, [%rd30];
	mul.lo.s32 	%r44, %r43, %r42;
	cvt.rn.f32.s32 	%f26, %r44;
	add.f32 	%f27, %f25, %f26;
	ld.global.u32 	%r45, [%rd66+8];
	ld.global.u32 	%r46, [%rd31];
	mul.lo.s32 	%r47, %r46, %r45;
	cvt.rn.f32.s32 	%f28, %r47;
	add.f32 	%f29, %f27, %f28;
	ld.global.u32 	%r48, [%rd66+12];
	ld.global.u32 	%r49, [%rd32];
	mul.lo.s32 	%r50, %r49, %r48;
	cvt.rn.f32.s32 	%f30, %r50;
	add.f32 	%f51, %f29, %f30;
	add.s32 	%r82, %r82, 8;
	add.s32 	%r81, %r81, %r7;
	add.s64 	%rd66, %rd66, 32;
	setp.ne.s32 	%p3, %r82, 0;
	@%p3 bra 	$L__BB0_3;
$L__BB0_4:
	setp.eq.s32 	%p4, %r4, 0;
	@%p4 bra 	$L__BB0_12;
	and.b32  	%r13, %r18, 3;
	setp.lt.u32 	%p5, %r4, 4;
	@%p5 bra 	$L__BB0_7;
	add.s32 	%r51, %r84, %r3;
	mul.wide.u32 	%rd34, %r51, 4;
	add.s64 	%rd35, %rd2, %rd34;
	ld.global.u32 	%r52, [%rd35];
	mad.lo.s32 	%r53, %r84, %r18, %r2;
	mul.wide.s32 	%rd36, %r53, 4;
	add.s64 	%rd37, %rd1, %rd36;
	ld.global.u32 	%r54, [%rd37];
	mul.lo.s32 	%r55, %r54, %r52;
	cvt.rn.f32.s32 	%f32, %r55;
	add.f32 	%f33, %f51, %f32;
	cvt.u64.u32 	%rd38, %r3;
	cvt.u64.u32 	%rd39, %r84;
	add.s64 	%rd40, %rd39, %rd38;
	shl.b64 	%rd41, %rd40, 2;
	add.s64 	%rd42, %rd2, %rd41;
	ld.global.u32 	%r56, [%rd42+4];
	mul.wide.s32 	%rd43, %r18, 4;
	add.s64 	%rd44, %rd37, %rd43;
	ld.global.u32 	%r57, [%rd44];
	mul.lo.s32 	%r58, %r57, %r56;
	cvt.rn.f32.s32 	%f34, %r58;
	add.f32 	%f35, %f33, %f34;
	ld.global.u32 	%r59, [%rd42+8];
	add.s64 	%rd45, %rd44, %rd43;
	ld.global.u32 	%r60, [%rd45];
	mul.lo.s32 	%r61, %r60, %r59;
	cvt.rn.f32.s32 	%f36, %r61;
	add.f32 	%f37, %f35, %f36;
	ld.global.u32 	%r62, [%rd42+12];
	add.s64 	%rd46, %rd45, %rd43;
	ld.global.u32 	%r63, [%rd46];
	mul.lo.s32 	%r64, %r63, %r62;
	cvt.rn.f32.s32 	%f38, %r64;
	add.f32 	%f51, %f37, %f38;
	add.s32 	%r84, %r84, 4;
$L__BB0_7:
	setp.eq.s32 	%p6, %r13, 0;
	@%p6 bra 	$L__BB0_12;
	setp.eq.s32 	%p7, %r13, 1;
	@%p7 bra 	$L__BB0_10;
	add.s32 	%r65, %r84, %r3;
	mul.wide.u32 	%rd47, %r65, 4;
	add.s64 	%rd48, %rd2, %rd47;
	ld.global.u32 	%r66, [%rd48];
	mad.lo.s32 	%r67, %r84, %r18, %r2;
	mul.wide.s32 	%rd49, %r67, 4;
	add.s64 	%rd50, %rd1, %rd49;
	ld.global.u32 	%r68, [%rd50];
	mul.lo.s32 	%r69, %r68, %r66;
	cvt.rn.f32.s32 	%f40, %r69;
	add.f32 	%f41, %f51, %f40;
	cvt.u64.u32 	%rd51, %r3;
	cvt.u64.u32 	%rd52, %r84;
	add.s64 	%rd53, %rd52, %rd51;
	shl.b64 	%rd54, %rd53, 2;
	add.s64 	%rd55, %rd2, %rd54;
	ld.global.u32 	%r70, [%rd55+4];
	mul.wide.s32 	%rd56, %r18, 4;
	add.s64 	%rd57, %rd50, %rd56;
	ld.global.u32 	%r71, [%rd57];
	mul.lo.s32 	%r72, %r71, %r70;
	cvt.rn.f32.s32 	%f42, %r72;
	add.f32 	%f51, %f41, %f42;
	add.s32 	%r84, %r84, 2;
$L__BB0_10:
	and.b32  	%r73, %r18, 1;
	setp.eq.b32 	%p8, %r73, 1;
	not.pred 	%p9, %p8;
	@%p9 bra 	$L__BB0_12;
	add.s32 	%r74, %r84, %r3;
	mul.wide.u32 	%rd58, %r74, 4;
	add.s64 	%rd59, %rd2, %rd58;
	ld.global.u32 	%r75, [%rd59];
	mad.lo.s32 	%r76, %r84, %r18, %r2;
	mul.wide.s32 	%rd60, %r76, 4;
	add.s64 	%rd61, %rd1, %rd60;
	ld.global.u32 	%r77, [%rd61];
	mul.lo.s32 	%r78, %r77, %r75;
	cvt.rn.f32.s32 	%f43, %r78;
	add.f32 	%f51, %f51, %f43;
$L__BB0_12:
	ld.param.u64 	%rd65, [_Z13matMultKernelPiS_S_i_param_2];
	cvt.rzi.s32.f32 	%r79, %f51;
	add.s32 	%r80, %r3, %r2;
	cvta.to.global.u64 	%rd62, %rd65;
	mul.wide.s32 	%rd63, %r80, 4;
	add.s64 	%rd64, %rd62, %rd63;
	st.global.u32 	[%rd64], %r79;
$L__BB0_13:
	ret;

}
	// .globl	_Z18matMultKernel_tilePiS_S_i
.visible .entry _Z18matMultKernel_tilePiS_S_i(
	.param .u64 .ptr .align 1 _Z18matMultKernel_tilePiS_S_i_param_0,
	.param .u64 .ptr .align 1 _Z18matMultKernel_tilePiS_S_i_param_1,
	.param .u64 .ptr .align 1 _Z18matMultKernel_tilePiS_S_i_param_2,
	.param .u32 _Z18matMultKernel_tilePiS_S_i_param_3
)
{
	.reg .pred 	%p<8>;
	.reg .b32 	%r<175>;
	.reg .b32 	%f<74>;
	.reg .b64 	%rd<33>;
	// demoted variable
	.shared .align 4 .b8 _ZZ18matMultKernel_tilePiS_S_iE3Mds[64];
	// demoted variable
	.shared .align 4 .b8 _ZZ18matMultKernel_tilePiS_S_iE3Nds[64];
	ld.param.u64 	%rd5, [_Z18matMultKernel_tilePiS_S_i_param_1];
	ld.param.u32 	%r34, [_Z18matMultKernel_tilePiS_S_i_param_3];
	cvta.to.global.u64 	%rd1, %rd5;
	mov.u32 	%r35, %ctaid.x;
	mov.u32 	%r36, %ctaid.y;
	mov.u32 	%r1, %tid.x;
	mov.u32 	%r2, %tid.y;
	shl.b32 	%r37, %r36, 2;
	add.s32 	%r3, %r37, %r2;
	shl.b32 	%r4, %r35, 2;
	add.s32 	%r5, %r4, %r1;
	shr.s32 	%r38, %r34, 31;
	shr.u32 	%r39, %r38, 30;
	add.s32 	%r40, %r34, %r39;
	shr.s32 	%r6, %r40, 2;
	setp.lt.s32 	%p1, %r34, 4;
	mov.f32 	%f73, 0f00000000;
	@%p1 bra 	$L__BB1_9;
	mad.lo.s32 	%r7, %r34, %r3, %r1;
	shl.b32 	%r42, %r2, 4;
	mov.u32 	%r43, _ZZ18matMultKernel_tilePiS_S_iE3Mds;
	add.s32 	%r8, %r43, %r42;
	shl.b32 	%r44, %r1, 2;
	add.s32 	%r9, %r8, %r44;
	mov.u32 	%r45, _ZZ18matMultKernel_tilePiS_S_iE3Nds;
	add.s32 	%r11, %r45, %r44;
	add.s32 	%r10, %r11, %r42;
	add.s32 	%r46, %r6, -1;
	setp.lt.u32 	%p2, %r46, 3;
	mov.f32 	%f73, 0f00000000;
	mov.b32 	%r174, 0;
	@%p2 bra 	$L__BB1_4;
	and.b32  	%r174, %r6, 536870908;
	neg.s32 	%r172, %r174;
	add.s32 	%r48, %r2, 12;
	mad.lo.s32 	%r49, %r34, %r48, %r1;
	add.s32 	%r170, %r49, %r4;
	add.s32 	%r50, %r2, 8;
	mad.lo.s32 	%r51, %r34, %r50, %r1;
	add.s32 	%r169, %r51, %r4;
	add.s32 	%r52, %r2, 4;
	mad.lo.s32 	%r53, %r34, %r52, %r1;
	add.s32 	%r168, %r53, %r4;
	mad.lo.s32 	%r54, %r2, %r34, %r1;
	add.s32 	%r167, %r54, %r4;
	mov.f32 	%f73, 0f00000000;
	mov.u32 	%r171, %r7;
$L__BB1_3:
	.pragma "nounroll";
	ld.param.u64 	%rd30, [_Z18matMultKernel_tilePiS_S_i_param_0];
	cvta.to.global.u64 	%rd6, %rd30;
	mul.wide.s32 	%rd7, %r171, 4;
	add.s64 	%rd8, %rd6, %rd7;
	ld.global.u32 	%r55, [%rd8];
	st.shared.u32 	[%r9], %r55;
	mul.wide.u32 	%rd9, %r167, 4;
	add.s64 	%rd10, %rd1, %rd9;
	ld.global.u32 	%r56, [%rd10];
	st.shared.u32 	[%r10], %r56;
	bar.sync 	0;
	ld.shared.u32 	%r57, [%r8];
	ld.shared.u32 	%r58, [%r11];
	mul.lo.s32 	%r59, %r58, %r57;
	cvt.rn.f32.s32 	%f14, %r59;
	add.f32 	%f15, %f73, %f14;
	ld.shared.u32 	%r60, [%r8+4];
	ld.shared.u32 	%r61, [%r11+16];
	mul.lo.s32 	%r62, %r61, %r60;
	cvt.rn.f32.s32 	%f16, %r62;
	add.f32 	%f17, %f15, %f16;
	ld.shared.u32 	%r63, [%r8+8];
	ld.shared.u32 	%r64, [%r11+32];
	mul.lo.s32 	%r65, %r64, %r63;
	cvt.rn.f32.s32 	%f18, %r65;
	add.f32 	%f19, %f17, %f18;
	ld.shared.u32 	%r66, [%r8+12];
	ld.shared.u32 	%r67, [%r11+48];
	mul.lo.s32 	%r68, %r67, %r66;
	cvt.rn.f32.s32 	%f20, %r68;
	add.f32 	%f21, %f19, %f20;
	bar.sync 	0;
	ld.global.u32 	%r69, [%rd8+16];
	st.shared.u32 	[%r9], %r69;
	mul.wide.u32 	%rd11, %r168, 4;
	add.s64 	%rd12, %rd1, %rd11;
	ld.global.u32 	%r70, [%rd12];
	st.shared.u32 	[%r10], %r70;
	bar.sync 	0;
	ld.shared.u32 	%r71, [%r8];
	ld.shared.u32 	%r72, [%r11];
	mul.lo.s32 	%r73, %r72, %r71;
	cvt.rn.f32.s32 	%f22, %r73;
	add.f32 	%f23, %f21, %f22;
	ld.shared.u32 	%r74, [%r8+4];
	ld.shared.u32 	%r75, [%r11+16];
	mul.lo.s32 	%r76, %r75, %r74;
	cvt.rn.f32.s32 	%f24, %r76;
	add.f32 	%f25, %f23, %f24;
	ld.shared.u32 	%r77, [%r8+8];
	ld.shared.u32 	%r78, [%r11+32];
	mul.lo.s32 	%r79, %r78, %r77;
	cvt.rn.f32.s32 	%f26, %r79;
	add.f32 	%f27, %f25, %f26;
	ld.shared.u32 	%r80, [%r8+12];
	ld.shared.u32 	%r81, [%r11+48];
	mul.lo.s32 	%r82, %r81, %r80;
	cvt.rn.f32.s32 	%f28, %r82;
	add.f32 	%f29, %f27, %f28;
	bar.sync 	0;
	ld.global.u32 	%r83, [%rd8+32];
	st.shared.u32 	[%r9], %r83;
	mul.wide.u32 	%rd13, %r169, 4;
	add.s64 	%rd14, %rd1, %rd13;
	ld.global.u32 	%r84, [%rd14];
	st.shared.u32 	[%r10], %r84;
	bar.sync 	0;
	ld.shared.u32 	%r85, [%r8];
	ld.shared.u32 	%r86, [%r11];
	mul.lo.s32 	%r87, %r86, %r85;
	cvt.rn.f32.s32 	%f30, %r87;
	add.f32 	%f31, %f29, %f30;
	ld.shared.u32 	%r88, [%r8+4];
	ld.shared.u32 	%r89, [%r11+16];
	mul.lo.s32 	%r90, %r89, %r88;
	cvt.rn.f32.s32 	%f32, %r90;
	add.f32 	%f33, %f31, %f32;
	ld.shared.u32 	%r91, [%r8+8];
	ld.shared.u32 	%r92, [%r11+32];
	mul.lo.s32 	%r93, %r92, %r91;
	cvt.rn.f32.s32 	%f34, %r93;
	add.f32 	%f35, %f33, %f34;
	ld.shared.u32 	%r94, [%r8+12];
	ld.shared.u32 	%r95, [%r11+48];
	mul.lo.s32 	%r96, %r95, %r94;
	cvt.rn.f32.s32 	%f36, %r96;
	add.f32 	%f37, %f35, %f36;
	bar.sync 	0;
	ld.global.u32 	%r97, [%rd8+48];
	st.shared.u32 	[%r9], %r97;
	mul.wide.u32 	%rd15, %r170, 4;
	add.s64 	%rd16, %rd1, %rd15;
	ld.global.u32 	%r98, [%rd16];
	st.shared.u32 	[%r10], %r98;
	bar.sync 	0;
	ld.shared.u32 	%r99, [%r8];
	ld.shared.u32 	%r100, [%r11];
	mul.lo.s32 	%r101, %r100, %r99;
	cvt.rn.f32.s32 	%f38, %r101;
	add.f32 	%f39, %f37, %f38;
	ld.shared.u32 	%r102, [%r8+4];
	ld.shared.u32 	%r103, [%r11+16];
	mul.lo.s32 	%r104, %r103, %r102;
	cvt.rn.f32.s32 	%f40, %r104;
	add.f32 	%f41, %f39, %f40;
	ld.shared.u32 	%r105, [%r8+8];
	ld.shared.u32 	%r106, [%r11+32];
	mul.lo.s32 	%r107, %r106, %r105;
	cvt.rn.f32.s32 	%f42, %r107;
	add.f32 	%f43, %f41, %f42;
	ld.shared.u32 	%r108, [%r8+12];
	ld.shared.u32 	%r109, [%r11+48];
	mul.lo.s32 	%r110, %r109, %r108;
	cvt.rn.f32.s32 	%f44, %r110;
	add.f32 	%f73, %f43, %f44;
	bar.sync 	0;
	add.s32 	%r172, %r172, 4;
	add.s32 	%r171, %r171, 16;
	shl.b32 	%r111, %r34, 4;
	add.s32 	%r170, %r170, %r111;
	add.s32 	%r169, %r169, %r111;
	add.s32 	%r168, %r168, %r111;
	add.s32 	%r167, %r167, %r111;
	setp.ne.s32 	%p3, %r172, 0;
	@%p3 bra 	$L__BB1_3;
$L__BB1_4:
	and.b32  	%r31, %r6, 3;
	setp.eq.s32 	%p4, %r31, 0;
	@%p4 bra 	$L__BB1_9;
	ld.param.u64 	%rd31, [_Z18matMultKernel_tilePiS_S_i_param_0];
	cvta.to.global.u64 	%rd2, %rd31;
	setp.eq.s32 	%p5, %r31, 1;
	@%p5 bra 	$L__BB1_7;
	shl.b32 	%r112, %r174, 2;
	add.s32 	%r113, %r7, %r112;
	mul.wide.s32 	%rd17, %r113, 4;
	add.s64 	%rd18, %rd2, %rd17;
	ld.global.u32 	%r114, [%rd18];
	st.shared.u32 	[%r9], %r114;
	add.s32 	%r115, %r112, %r2;
	mad.lo.s32 	%r116, %r115, %r34, %r5;
	mul.wide.u32 	%rd19, %r116, 4;
	add.s64 	%rd20, %rd1, %rd19;
	ld.global.u32 	%r117, [%rd20];
	st.shared.u32 	[%r10], %r117;
	bar.sync 	0;
	ld.shared.u32 	%r118, [%r8];
	ld.shared.u32 	%r119, [%r11];
	mul.lo.s32 	%r120, %r119, %r118;
	cvt.rn.f32.s32 	%f46, %r120;
	add.f32 	%f47, %f73, %f46;
	ld.shared.u32 	%r121, [%r8+4];
	ld.shared.u32 	%r122, [%r11+16];
	mul.lo.s32 	%r123, %r122, %r121;
	cvt.rn.f32.s32 	%f48, %r123;
	add.f32 	%f49, %f47, %f48;
	ld.shared.u32 	%r124, [%r8+8];
	ld.shared.u32 	%r125, [%r11+32];
	mul.lo.s32 	%r126, %r125, %r124;
	cvt.rn.f32.s32 	%f50, %r126;
	add.f32 	%f51, %f49, %f50;
	ld.shared.u32 	%r127, [%r8+12];
	ld.shared.u32 	%r128, [%r11+48];
	mul.lo.s32 	%r129, %r128, %r127;
	cvt.rn.f32.s32 	%f52, %r129;
	add.f32 	%f53, %f51, %f52;
	bar.sync 	0;
	ld.global.u32 	%r130, [%rd18+16];
	st.shared.u32 	[%r9], %r130;
	add.s32 	%r131, %r115, 4;
	mad.lo.s32 	%r132, %r131, %r34, %r5;
	mul.wide.u32 	%rd21, %r132, 4;
	add.s64 	%rd22, %rd1, %rd21;
	ld.global.u32 	%r133, [%rd22];
	st.shared.u32 	[%r10], %r133;
	bar.sync 	0;
	ld.shared.u32 	%r134, [%r8];
	ld.shared.u32 	%r135, [%r11];
	mul.lo.s32 	%r136, %r135, %r134;
	cvt.rn.f32.s32 	%f54, %r136;
	add.f32 	%f55, %f53, %f54;
	ld.shared.u32 	%r137, [%r8+4];
	ld.shared.u32 	%r138, [%r11+16];
	mul.lo.s32 	%r139, %r138, %r137;
	cvt.rn.f32.s32 	%f56, %r139;
	add.f32 	%f57, %f55, %f56;
	ld.shared.u32 	%r140, [%r8+8];
	ld.shared.u32 	%r141, [%r11+32];
	mul.lo.s32 	%r142, %r141, %r140;
	cvt.rn.f32.s32 	%f58, %r142;
	add.f32 	%f59, %f57, %f58;
	ld.shared.u32 	%r143, [%r8+12];
	ld.shared.u32 	%r144, [%r11+48];
	mul.lo.s32 	%r145, %r144, %r143;
	cvt.rn.f32.s32 	%f60, %r145;
	add.f32 	%f73, %f59, %f60;
	bar.sync 	0;
	add.s32 	%r174, %r174, 2;
$L__BB1_7:
	and.b32  	%r146, %r6, 1;
	setp.eq.b32 	%p6, %r146, 1;
	not.pred 	%p7, %p6;
	@%p7 bra 	$L__BB1_9;
	shl.b32 	%r147, %r174, 2;
	add.s32 	%r148, %r7, %r147;
	mul.wide.s32 	%rd23, %r148, 4;
	add.s64 	%rd24, %rd2, %rd23;
	ld.global.u32 	%r149, [%rd24];
	st.shared.u32 	[%r9], %r149;
	add.s32 	%r150, %r147, %r2;
	mad.lo.s32 	%r151, %r150, %r34, %r5;
	mul.wide.u32 	%rd25, %r151, 4;
	add.s64 	%rd26, %rd1, %rd25;
	ld.global.u32 	%r152, [%rd26];
	st.shared.u32 	[%r10], %r152;
	bar.sync 	0;
	ld.shared.u32 	%r153, [%r8];
	ld.shared.u32 	%r154, [%r11];
	mul.lo.s32 	%r155, %r154, %r153;
	cvt.rn.f32.s32 	%f61, %r155;
	add.f32 	%f62, %f73, %f61;
	ld.shared.u32 	%r156, [%r8+4];
	ld.shared.u32 	%r157, [%r11+16];
	mul.lo.s32 	%r158, %r157, %r156;
	cvt.rn.f32.s32 	%f63, %r158;
	add.f32 	%f64, %f62, %f63;
	ld.shared.u32 	%r159, [%r8+8];
	ld.shared.u32 	%r160, [%r11+32];
	mul.lo.s32 	%r161, %r160, %r159;
	cvt.rn.f32.s32 	%f65, %r161;
	add.f32 	%f66, %f64, %f65;
	ld.shared.u32 	%r162, [%r8+12];
	ld.shared.u32 	%r163, [%r11+48];
	mul.lo.s32 	%r164, %r163, %r162;
	cvt.rn.f32.s32 	%f67, %r164;
	add.f32 	%f73, %f66, %f67;
	bar.sync 	0;
$L__BB1_9:
	ld.param.u64 	%rd32, [_Z18matMultKernel_tilePiS_S_i_param_2];
	cvta.to.global.u64 	%rd27, %rd32;
	cvt.rzi.s32.f32 	%r165, %f73;
	mad.lo.s32 	%r166, %r34, %r3, %r5;
	mul.wide.s32 	%rd28, %r166, 4;
	add.s64 	%rd29, %rd27, %rd28;
	st.global.u32 	[%rd29], %r165;
	ret;

}


// ===== COMPILED SASS (sm_100) =====

	.target	sm_100

	.elftype	@"ET_EXEC"


//--------------------- .note.nv.tkinfo           --------------------------
	.section	.note.nv.tkinfo,"",@"SHT_NOTE"
	.sectionflags	@"SHF_NOTE_NV_TKINFO"
	.tkinfo
        /*0018*/ 	.word	0x00000002
        /*0030*/ 	.string	""
        /*0030*/ 	.string	"ptxas"
        /*0030*/ 	.string	"Cuda compilation tools, release 13.0, V13.0.88"
        /*0030*/ 	.string	"Build cuda_13.0.r13.0/compiler.36424714_0"
        /*0030*/ 	.string	"-arch sm_100 -m 64 "



//--------------------- .note.nv.cuinfo           --------------------------
	.section	.note.nv.cuinfo,"",@"SHT_NOTE"
	.sectionflags	@"SHF_NOTE_NV_CUINFO"
        /*0018*/ 	.short	0x0002
        /*001a*/ 	.short	0x0064
        /*001c*/ 	.short	0x0082
	.zero		2


//--------------------- .nv.info                  --------------------------
	.section	.nv.info,"",@"SHT_CUDA_INFO"
	.align	4


	//----- nvinfo : EIATTR_REGCOUNT
	.align		4
        /*0000*/ 	.byte	0x04, 0x2f
        /*0002*/ 	.short	(.L_1 - .L_0)
	.align		4
.L_0:
        /*0004*/ 	.word	index@(_Z13matMultKernelPiS_S_i)
        /*0008*/ 	.word	0x00000020


	//----- nvinfo : EIATTR_FRAME_SIZE
	.align		4
.L_1:
        /*000c*/ 	.byte	0x04, 0x11
        /*000e*/ 	.short	(.L_3 - .L_2)
	.align		4
.L_2:
        /*0010*/ 	.word	index@(_Z13matMultKernelPiS_S_i)
        /*0014*/ 	.word	0x00000000


	//----- nvinfo : EIATTR_REGCOUNT
	.align		4
.L_3:
        /*0018*/ 	.byte	0x04, 0x2f
        /*001a*/ 	.short	(.L_5 - .L_4)
	.align		4
.L_4:
        /*001c*/ 	.word	index@(_Z18matMultKernel_tilePiS_S_i)
        /*0020*/ 	.word	0x00000020


	//----- nvinfo : EIATTR_FRAME_SIZE
	.align		4
.L_5:
        /*0024*/ 	.byte	0x04, 0x11
        /*0026*/ 	.short	(.L_7 - .L_6)
	.align		4
.L_6:
        /*0028*/ 	.word	index@(_Z18matMultKernel_tilePiS_S_i)
        /*002c*/ 	.word	0x00000000


	//----- nvinfo : EIATTR_MIN_STACK_SIZE
	.align		4
.L_7:
        /*0030*/ 	.byte	0x04, 0x12
        /*0032*/ 	.short	(.L_9 - .L_8)
	.align		4
.L_8:
        /*0034*/ 	.word	index@(_Z18matMultKernel_tilePiS_S_i)
        /*0038*/ 	.word	0x00000000


	//----- nvinfo : EIATTR_MIN_STACK_SIZE
	.align		4
.L_9:
        /*003c*/ 	.byte	0x04, 0x12
        /*003e*/ 	.short	(.L_11 - .L_10)
	.align		4
.L_10:
        /*0040*/ 	.word	index@(_Z13matMultKernelPiS_S_i)
        /*0044*/ 	.word	0x00000000
.L_11:


//--------------------- .nv.compat                --------------------------
	.section	.nv.compat,"",@"SHT_CUDA_COMPAT_INFO"
	.align	4
        /*0000*/ 	.byte	0x02, 0x09, 0x00, 0x00, 0x02, 0x02, 0x01, 0x00, 0x02, 0x05, 0x05, 0x00, 0x03, 0x07, 0x01, 0x01
        /*0010*/ 	.byte	0x02, 0x03, 0x00, 0x00, 0x02, 0x06, 0x01, 0x00, 0x04, 0x0b, 0x08, 0x00, 0x09, 0x00, 0x00, 0x00
        /*0020*/ 	.byte	0x00, 0x00, 0x00, 0x00


//--------------------- .nv.info._Z18matMultKernel_tilePiS_S_i --------------------------
	.section	.nv.info._Z18matMultKernel_tilePiS_S_i,"",@"SHT_CUDA_INFO"
	.sectionflags	@""
	.align	4


	//----- nvinfo : EIATTR_CUDA_API_VERSION
	.align		4
        /*0000*/ 	.byte	0x04, 0x37
        /*0002*/ 	.short	(.L_13 - .L_12)
.L_12:
        /*0004*/ 	.word	0x00000082


	//----- nvinfo : EIATTR_KPARAM_INFO
	.align		4
.L_13:
        /*0008*/ 	.byte	0x04, 0x17
        /*000a*/ 	.short	(.L_15 - .L_14)
.L_14:
        /*000c*/ 	.word	0x00000000
        /*0010*/ 	.short	0x0003
        /*0012*/ 	.short	0x0018
        /*0014*/ 	.byte	0x00, 0xf0, 0x11, 0x00


	//----- nvinfo : EIATTR_KPARAM_INFO
	.align		4
.L_15:
        /*0018*/ 	.byte	0x04, 0x17
        /*001a*/ 	.short	(.L_17 - .L_16)
.L_16:
        /*001c*/ 	.word	0x00000000
        /*0020*/ 	.short	0x0002
        /*0022*/ 	.short	0x0010
        /*0024*/ 	.byte	0x00, 0xf5, 0x21, 0x00


	//----- nvinfo : EIATTR_KPARAM_INFO
	.align		4
.L_17:
        /*0028*/ 	.byte	0x04, 0x17
        /*002a*/ 	.short	(.L_19 - .L_18)
.L_18:
        /*002c*/ 	.word	0x00000000
        /*0030*/ 	.short	0x0001
        /*0032*/ 	.short	0x0008
        /*0034*/ 	.byte	0x00, 0xf5, 0x21, 0x00


	//----- nvinfo : EIATTR_KPARAM_INFO
	.align		4
.L_19:
        /*0038*/ 	.byte	0x04, 0x17
        /*003a*/ 	.short	(.L_21 - .L_20)
.L_20:
        /*003c*/ 	.word	0x00000000
        /*0040*/ 	.short	0x0000
        /*0042*/ 	.short	0x0000
        /*0044*/ 	.byte	0x00, 0xf5, 0x21, 0x00


	//----- nvinfo : EIATTR_SPARSE_MMA_MASK
	.align		4
.L_21:
        /*0048*/ 	.byte	0x03, 0x50
        /*004a*/ 	.short	0x0000


	//----- nvinfo : EIATTR_MAXREG_COUNT
	.align		4
        /*004c*/ 	.byte	0x03, 0x1b
        /*004e*/ 	.short	0x00ff


	//----- nvinfo : EIATTR_NUM_BARRIERS
	.align		4
        /*0050*/ 	.byte	0x02, 0x4c
        /*0052*/ 	.byte	0x01
	.zero		1


	//----- nvinfo : EIATTR_MERCURY_ISA_VERSION
	.align		4
        /*0054*/ 	.byte	0x03, 0x5f
        /*0056*/ 	.short	0x0101


	//----- nvinfo : EIATTR_VRC_CTA_INIT_COUNT
	.align		4
        /*0058*/ 	.byte	0x02, 0x4a
	.zero		1
	.zero		1


	//----- nvinfo : EIATTR_EXIT_INSTR_OFFSETS
	.align		4
        /*005c*/ 	.byte	0x04, 0x1c
        /*005e*/ 	.short	(.L_23 - .L_22)


	//   ....[0]....
.L_22:
        /*0060*/ 	.word	0x00000fb0


	//----- nvinfo : EIATTR_CBANK_PARAM_SIZE
	.align		4
.L_23:
        /*0064*/ 	.byte	0x03, 0x19
        /*0066*/ 	.short	0x001c


	//----- nvinfo : EIATTR_PARAM_CBANK
	.align		4
        /*0068*/ 	.byte	0x04, 0x0a
        /*006a*/ 	.short	(.L_25 - .L_24)
	.align		4
.L_24:
        /*006c*/ 	.word	index@(.nv.constant0._Z18matMultKernel_tilePiS_S_i)
        /*0070*/ 	.short	0x0380
        /*0072*/ 	.short	0x001c


	//----- nvinfo : EIATTR_SW_WAR
	.align		4
.L_25:
        /*0074*/ 	.byte	0x04, 0x36
        /*0076*/ 	.short	(.L_27 - .L_26)
.L_26:
        /*0078*/ 	.word	0x00000008
.L_27:


//--------------------- .nv.info._Z13matMultKernelPiS_S_i --------------------------
	.section	.nv.info._Z13matMultKernelPiS_S_i,"",@"SHT_CUDA_INFO"
	.sectionflags	@""
	.align	4


	//----- nvinfo : EIATTR_CUDA_API_VERSION
	.align		4
        /*0000*/ 	.byte	0x04, 0x37
        /*0002*/ 	.short	(.L_29 - .L_28)
.L_28:
        /*0004*/ 	.word	0x00000082


	//----- nvinfo : EIATTR_KPARAM_INFO
	.align		4
.L_29:
        /*0008*/ 	.byte	0x04, 0x17
        /*000a*/ 	.short	(.L_31 - .L_30)
.L_30:
        /*000c*/ 	.word	0x00000000
        /*0010*/ 	.short	0x0003
        /*0012*/ 	.short	0x0018
        /*0014*/ 	.byte	0x00, 0xf0, 0x11, 0x00


	//----- nvinfo : EIATTR_KPARAM_INFO
	.align		4
.L_31:
        /*0018*/ 	.byte	0x04, 0x17
        /*001a*/ 	.short	(.L_33 - .L_32)
.L_32:
        /*001c*/ 	.word	0x00000000
        /*0020*/ 	.short	0x0002
        /*0022*/ 	.short	0x0010
        /*0024*/ 	.byte	0x00, 0xf5, 0x21, 0x00


	//----- nvinfo : EIATTR_KPARAM_INFO
	.align		4
.L_33:
        /*0028*/ 	.byte	0x04, 0x17
        /*002a*/ 	.short	(.L_35 - .L_34)
.L_34:
        /*002c*/ 	.word	0x00000000
        /*0030*/ 	.short	0x0001
        /*0032*/ 	.short	0x0008
        /*0034*/ 	.byte	0x00, 0xf5, 0x21, 0x00


	//----- nvinfo : EIATTR_KPARAM_INFO
	.align		4
.L_35:
        /*0038*/ 	.byte	0x04, 0x17
        /*003a*/ 	.short	(.L_37 - .L_36)
.L_36:
        /*003c*/ 	.word	0x00000000
        /*0040*/ 	.short	0x0000
        /*0042*/ 	.short	0x0000
        /*0044*/ 	.byte	0x00, 0xf5, 0x21, 0x00


	//----- nvinfo : EIATTR_SPARSE_MMA_MASK
	.align		4
.L_37:
        /*0048*/ 	.byte	0x03, 0x50
        /*004a*/ 	.short	0x0000


	//----- nvinfo : EIATTR_MAXREG_COUNT
	.align		4
        /*004c*/ 	.byte	0x03, 0x1b
        /*004e*/ 	.short	0x00ff


	//----- nvinfo : EIATTR_MERCURY_ISA_VERSION
	.align		4
        /*0050*/ 	.byte	0x03, 0x5f
        /*0052*/ 	.short	0x0101


	//----- nvinfo : EIATTR_VRC_CTA_INIT_COUNT
	.align		4
        /*0054*/ 	.byte	0x02, 0x4a
	.zero		1
	.zero		1


	//----- nvinfo : EIATTR_EXIT_INSTR_OFFSETS
	.align		4
        /*0058*/ 	.byte	0x04, 0x1c
        /*005a*/ 	.short	(.L_39 - .L_38)


	//   ....[0]....
.L_38:
        /*005c*/ 	.word	0x000000c0


	//   ....[1]....
        /*0060*/ 	.word	0x00000c50


	//----- nvinfo : EIATTR_CBANK_PARAM_SIZE
	.align		4
.L_39:
        /*0064*/ 	.byte	0x03, 0x19
        /*0066*/ 	.short	0x001c


	//----- nvinfo : EIATTR_PARAM_CBANK
	.align		4
        /*0068*/ 	.byte	0x04, 0x0a
        /*006a*/ 	.short	(.L_41 - .L_40)
	.align		4
.L_40:
        /*006c*/ 	.word	index@(.nv.constant0._Z13matMultKernelPiS_S_i)
        /*0070*/ 	.short	0x0380
        /*0072*/ 	.short	0x001c


	//----- nvinfo : EIATTR_SW_WAR
	.align		4
.L_41:
        /*0074*/ 	.byte	0x04, 0x36
        /*0076*/ 	.short	(.L_43 - .L_42)
.L_42:
        /*0078*/ 	.word	0x00000008
.L_43:


//--------------------- .nv.callgraph             --------------------------
	.section	.nv.callgraph,"",@"SHT_CUDA_CALLGRAPH"
	.align	4
	.sectionentsize	8
	.align		4
        /*0000*/ 	.word	0x00000000
	.align		4
        /*0004*/ 	.word	0xffffffff
	.align		4
        /*0008*/ 	.word	0x00000000
	.align		4
        /*000c*/ 	.word	0xfffffffe
	.align		4
        /*0010*/ 	.word	0x00000000
	.align		4
        /*0014*/ 	.word	0xfffffffd
	.align		4
        /*0018*/ 	.word	0x00000000
	.align		4
        /*001c*/ 	.word	0xfffffffc


//--------------------- .text._Z18matMultKernel_tilePiS_S_i --------------------------
	.section	.text._Z18matMultKernel_tilePiS_S_i,"ax",@progbits
	.align	128
        .global         _Z18matMultKernel_tilePiS_S_i
        .type           _Z18matMultKernel_tilePiS_S_i,@function
        .size           _Z18matMultKernel_tilePiS_S_i,(.L_x_11 - _Z18matMultKernel_tilePiS_S_i)
        .other          _Z18matMultKernel_tilePiS_S_i,@"STO_CUDA_ENTRY STV_DEFAULT"
_Z18matMultKernel_tilePiS_S_i:
.text._Z18matMultKernel_tilePiS_S_i:
[----:B------:R-:W-:Y:S08]  /*0000*/  LDC R1, c[0x0][0x37c] ;  /* 0x0000df00ff017b82 */ /* 0x000ff00000000800 */
[----:B------:R-:W0:Y:S01]  /*0010*/  LDC R3, c[0x0][0x398] ;  /* 0x0000e600ff037b82 */ /* 0x000e220000000800 */
[----:B------:R-:W1:Y:S01]  /*0020*/  S2R R18, SR_CTAID.Y ;  /* 0x0000000000127919 */ /* 0x000e620000002600 */
[----:B------:R-:W2:Y:S01]  /*0030*/  LDCU.64 UR8, c[0x0][0x358] ;  /* 0x00006b00ff0877ac */ /* 0x000ea20008000a00 */
[----:B------:R-:W-:Y:S01]  /*0040*/  HFMA2 R25, -RZ, RZ, 0, 0 ;  /* 0x00000000ff197431 */ /* 0x000fe200000001ff */
[----:B------:R-:W1:Y:S01]  /*0050*/  S2R R5, SR_TID.Y ;  /* 0x0000000000057919 */ /* 0x000e620000002200 */
[----:B------:R-:W3:Y:S01]  /*0060*/  S2R R9, SR_CTAID.X ;  /* 0x0000000000097919 */ /* 0x000ee20000002500 */
[----:B------:R-:W3:Y:S01]  /*0070*/  S2R R12, SR_TID.X ;  /* 0x00000000000c7919 */ /* 0x000ee20000002100 */
[----:B0-----:R-:W-:-:S02]  /*0080*/  ISETP.GE.AND P0, PT, R3, 0x4, PT ;  /* 0x000000040300780c */ /* 0x001fc40003f06270 */
[----:B------:R-:W-:-:S04]  /*0090*/  SHF.R.S32.HI R0, RZ, 0x1f, R3 ;  /* 0x0000001fff007819 */ /* 0x000fc80000011403 */
[----:B------:R-:W-:Y:S02]  /*00a0*/  LEA.HI R0, R0, R3, RZ, 0x2 ;  /* 0x0000000300007211 */ /* 0x000fe400078f10ff */
[----:B-1----:R-:W-:Y:S02]  /*00b0*/  LEA R18, R18, R5, 0x2 ;  /* 0x0000000512127211 */ /* 0x002fe400078e10ff */
[----:B---3--:R-:W-:-:S03]  /*00c0*/  LEA R16, R9, R12, 0x2 ;  /* 0x0000000c09107211 */ /* 0x008fc600078e10ff */
[----:B--2---:R-:W-:Y:S05]  /*00d0*/  @!P0 BRA `(.L_x_0) ;  /* 0x0000000c00a08947 */ /* 0x004fea0003800000 */
[----:B------:R-:W0:Y:S01]  /*00e0*/  S2UR UR6, SR_CgaCtaId ;  /* 0x00000000000679c3 */ /* 0x000e220000008800 */
[----:B------:R-:W-:Y:S01]  /*00f0*/  SHF.R.S32.HI R23, RZ, 0x2, R0 ;  /* 0x00000002ff177819 */ /* 0x000fe20000011400 */
[----:B------:R-:W-:Y:S01]  /*0100*/  UMOV UR4, 0x400 ;  /* 0x0000040000047882 */ /* 0x000fe20000000000 */
[----:B------:R-:W-:Y:S01]  /*0110*/  IMAD R17, R18, R3, R12 ;  /* 0x0000000312117224 */ /* 0x000fe200078e020c */
[----:B------:R-:W-:Y:S01]  /*0120*/  UIADD3 UR5, UPT, UPT, UR4, 0x40, URZ ;  /* 0x0000004004057890 */ /* 0x000fe2000fffe0ff */
[----:B------:R-:W-:Y:S02]  /*0130*/  IADD3 R0, PT, PT, R23, -0x1, RZ ;  /* 0xffffffff17007810 */ /* 0x000fe40007ffe0ff */
[----:B------:R-:W-:Y:S02]  /*0140*/  MOV R25, RZ ;  /* 0x000000ff00197202 */ /* 0x000fe40000000f00 */
[----:B------:R-:W-:Y:S02]  /*0150*/  ISETP.GE.U32.AND P0, PT, R0, 0x3, PT ;  /* 0x000000030000780c */ /* 0x000fe40003f06070 */
[----:B------:R-:W-:Y:S01]  /*0160*/  MOV R0, RZ ;  /* 0x000000ff00007202 */ /* 0x000fe20000000f00 */
[----:B0-----:R-:W-:-:S02]  /*0170*/  ULEA UR4, UR6, UR4, 0x18 ;  /* 0x0000000406047291 */ /* 0x001fc4000f8ec0ff */
[----:B------:R-:W-:-:S04]  /*0180*/  ULEA UR5, UR6, UR5, 0x18 ;  /* 0x0000000506057291 */ /* 0x000fc8000f8ec0ff */
[C---:B------:R-:W-:Y:S02]  /*0190*/  LEA R7, R5.reuse, UR4, 0x4 ;  /* 0x0000000405077c11 */ /* 0x040fe4000f8e20ff */
[C---:B------:R-:W-:Y:S02]  /*01a0*/  LEA R2, R12.reuse, UR5, 0x2 ;  /* 0x000000050c027c11 */ /* 0x040fe4000f8e10ff */
[----:B------:R-:W-:Y:S02]  /*01b0*/  LEA R6, R12, R7, 0x2 ;  /* 0x000000070c067211 */ /* 0x000fe400078e10ff */
[----:B------:R-:W-:Y:S01]  /*01c0*/  LEA R4, R5, R2, 0x4 ;  /* 0x0000000205047211 */ /* 0x000fe200078e20ff */
[----:B------:R-:W-:Y:S06]  /*01d0*/  @!P0 BRA `(.L_x_1) ;  /* 0x0000000400e88947 */ /* 0x000fec0003800000 */
[C---:B------:R-:W-:Y:S01]  /*01e0*/  IADD3 R0, PT, PT, R5.reuse, 0xc, RZ ;  /* 0x0000000c05007810 */ /* 0x040fe20007ffe0ff */
[CCC-:B------:R-:W-:Y:S01]  /*01f0*/  IMAD R20, R5.reuse, R3.reuse, R12.reuse ;  /* 0x0000000305147224 */ /* 0x1c0fe200078e020c */
[C---:B------:R-:W-:Y:S02]  /*0200*/  IADD3 R8, PT, PT, R5.reuse, 0x8, RZ ;  /* 0x0000000805087810 */ /* 0x040fe40007ffe0ff */
[----:B------:R-:W-:Y:S01]  /*0210*/  IADD3 R10, PT, PT, R5, 0x4, RZ ;  /* 0x00000004050a7810 */ /* 0x000fe20007ffe0ff */
[-CC-:B------:R-:W-:Y:S01]  /*0220*/  IMAD R26, R0, R3.reuse, R12.reuse ;  /* 0x00000003001a7224 */ /* 0x180fe200078e020c */
[----:B------:R-:W-:Y:S01]  /*0230*/  LOP3.LUT R0, R23, 0x1ffffffc, RZ, 0xc0, !PT ;  /* 0x1ffffffc17007812 */ /* 0x000fe200078ec0ff */
[-CC-:B------:R-:W-:Y:S01]  /*0240*/  IMAD R8, R8, R3.reuse, R12.reuse ;  /* 0x0000000308087224 */ /* 0x180fe200078e020c */
[C---:B------:R-:W-:Y:S01]  /*0250*/  LEA R20, R9.reuse, R20, 0x2 ;  /* 0x0000001409147211 */ /* 0x040fe200078e10ff */
[----:B------:R-:W-:Y:S01]  /*0260*/  IMAD R10, R10, R3, R12 ;  /* 0x000000030a0a7224 */ /* 0x000fe200078e020c */
[----:B------:R-:W-:-:S02]  /*0270*/  LEA R26, R9, R26, 0x2 ;  /* 0x0000001a091a7211 */ /* 0x000fc400078e10ff */
[C---:B------:R-:W-:Y:S02]  /*0280*/  LEA R24, R9.reuse, R8, 0x2 ;  /* 0x0000000809187211 */ /* 0x040fe400078e10ff */
[----:B------:R-:W-:Y:S02]  /*0290*/  LEA R22, R9, R10, 0x2 ;  /* 0x0000000a09167211 */ /* 0x000fe400078e10ff */
[----:B------:R-:W-:Y:S02]  /*02a0*/  MOV R25, RZ ;  /* 0x000000ff00197202 */ /* 0x000fe40000000f00 */
[----:B------:R-:W-:Y:S02]  /*02b0*/  MOV R19, R17 ;  /* 0x0000001100137202 */ /* 0x000fe40000000f00 */
[----:B------:R-:W-:-:S07]  /*02c0*/  IADD3 R21, PT, PT, -R0, RZ, RZ ;  /* 0x000000ff00157210 */ /* 0x000fce0007ffe1ff */
.L_x_2:
[----:B------:R-:W0:Y:S08]  /*02d0*/  LDC.64 R28, c[0x0][0x380] ;  /* 0x0000e000ff1c7b82 */ /* 0x000e300000000a00 */
[----:B------:R-:W1:Y:S01]  /*02e0*/  LDC.64 R12, c[0x0][0x388] ;  /* 0x0000e200ff0c7b82 */ /* 0x000e620000000a00 */
[----:B0-----:R-:W-:-:S05]  /*02f0*/  IMAD.WIDE R28, R19, 0x4, R28 ;  /* 0x00000004131c7825 */ /* 0x001fca00078e021c */
[----:B------:R-:W2:Y:S01]  /*0300*/  LDG.E R27, desc[UR8][R28.64] ;  /* 0x000000081c1b7981 */ /* 0x000ea2000c1e1900 */
[----:B-1----:R-:W-:-:S06]  /*0310*/  IMAD.WIDE.U32 R14, R20, 0x4, R12 ;  /* 0x00000004140e7825 */ /* 0x002fcc00078e000c */
[----:B------:R-:W3:Y:S04]  /*0320*/  LDG.E R15, desc[UR8][R14.64] ;  /* 0x000000080e0f7981 */ /* 0x000ee8000c1e1900 */
[----:B--2---:R-:W-:Y:S04]  /*0330*/  STS [R6], R27 ;  /* 0x0000001b06007388 */ /* 0x004fe80000000800 */
[----:B---3--:R-:W-:Y:S01]  /*0340*/  STS [R4], R15 ;  /* 0x0000000f04007388 */ /* 0x008fe20000000800 */
[----:B------:R-:W-:Y:S06]  /*0350*/  BAR.SYNC.DEFER_BLOCKING 0x0 ;  /* 0x0000000000007b1d */ /* 0x000fec0000010000 */
[----:B------:R-:W-:Y:S04]  /*0360*/  LDS R14, [R2] ;  /* 0x00000000020e7984 */ /* 0x000fe80000000800 */
[----:B------:R-:W0:Y:S02]  /*0370*/  LDS.128 R8, [R7] ;  /* 0x0000000007087984 */ /* 0x000e240000000c00 */
[----:B0-----:R-:W-:-:S05]  /*0380*/  IMAD R8, R8, R14, RZ ;  /* 0x0000000e08087224 */ /* 0x001fca00078e02ff */
[----:B------:R-:W-:-:S05]  /*0390*/  I2FP.F32.S32 R8, R8 ;  /* 0x0000000800087245 */ /* 0x000fca0000201400 */
[----:B------:R-:W-:Y:S02]  /*03a0*/  FADD R25, R8, R25 ;  /* 0x0000001908197221 */ /* 0x000fe40000000000 */
[----:B------:R-:W0:Y:S02]  /*03b0*/  LDS R8, [R2+0x10] ;  /* 0x0000100002087984 */ /* 0x000e240000000800 */
[----:B0-----:R-:W-:Y:S02]  /*03c0*/  IMAD R9, R8, R9, RZ ;  /* 0x0000000908097224 */ /* 0x001fe400078e02ff */
[----:B------:R-:W0:Y:S02]  /*03d0*/  LDS R8, [R2+0x20] ;  /* 0x0000200002087984 */ /* 0x000e240000000800 */
[----:B0-----:R-:W-:Y:S02]  /*03e0*/  IMAD R14, R8, R10, RZ ;  /* 0x0000000a080e7224 */ /* 0x001fe400078e02ff */
[----:B------:R-:W0:Y:S01]  /*03f0*/  LDS R8, [R2+0x30] ;  /* 0x0000300002087984 */ /* 0x000e220000000800 */
[----:B------:R-:W-:Y:S01]  /*0400*/  BAR.SYNC.DEFER_BLOCKING 0x0 ;  /* 0x0000000000007b1d */ /* 0x000fe20000010000 */
[----:B------:R-:W-:-:S02]  /*0410*/  I2FP.F32.S32 R10, R9 ;  /* 0x00000009000a7245 */ /* 0x000fc40000201400 */
[----:B------:R-:W-:-:S03]  /*0420*/  I2FP.F32.S32 R14, R14 ;  /* 0x0000000e000e7245 */ /* 0x000fc60000201400 */
[----:B------:R-:W-:-:S04]  /*0430*/  FADD R9, R25, R10 ;  /* 0x0000000a19097221 */ /* 0x000fc80000000000 */
[----:B------:R-:W-:Y:S01]  /*0440*/  FADD R9, R9, R14 ;  /* 0x0000000e09097221 */ /* 0x000fe20000000000 */
[----:B------:R-:W-:Y:S01]  /*0450*/  IMAD.WIDE.U32 R14, R22, 0x4, R12 ;  /* 0x00000004160e7825 */ /* 0x000fe200078e000c */
[----:B------:R-:W2:Y:S05]  /*0460*/  LDG.E R27, desc[UR8][R28.64+0x10] ;  /* 0x000010081c1b7981 */ /* 0x000eaa000c1e1900 */
[----:B------:R-:W3:Y:S01]  /*0470*/  LDG.E R15, desc[UR8][R14.64] ;  /* 0x000000080e0f7981 */ /* 0x000ee2000c1e1900 */
[----:B0-----:R-:W-:-:S05]  /*0480*/  IMAD R8, R8, R11, RZ ;  /* 0x0000000b08087224 */ /* 0x001fca00078e02ff */
[----:B------:R-:W-:-:S05]  /*0490*/  I2FP.F32.S32 R8, R8 ;  /* 0x0000000800087245 */ /* 0x000fca0000201400 */
[----:B------:R-:W-:Y:S01]  /*04a0*/  FADD R25, R9, R8 ;  /* 0x0000000809197221 */ /* 0x000fe20000000000 */
        /* <DEDUP_REMOVED lines=8> */
[----:B------:R-:W0:Y:S04]  /*0530*/  LDS R8, [R2+0x10] ;  /* 0x0000100002087984 */ /* 0x000e280000000800 */
[----:B------:R-:W1:Y:S01]  /*0540*/  LDS R25, [R2+0x20] ;  /* 0x0000200002197984 */ /* 0x000e620000000800 */
[----:B0-----:R-:W-:-:S03]  /*0550*/  IMAD R9, R8, R9, RZ ;  /* 0x0000000908097224 */ /* 0x001fc600078e02ff */
[----:B------:R-:W0:Y:S01]  /*0560*/  LDS R8, [R2+0x30] ;  /* 0x0000300002087984 */ /* 0x000e220000000800 */
[----:B------:R-:W-:Y:S01]  /*0570*/  BAR.SYNC.DEFER_BLOCKING 0x0 ;  /* 0x0000000000007b1d */ /* 0x000fe20000010000 */
[----:B------:R-:W-:-:S05]  /*0580*/  I2FP.F32.S32 R9, R9 ;  /* 0x0000000900097245 */ /* 0x000fca0000201400 */
[----:B------:R-:W-:Y:S01]  /*0590*/  FADD R9, R14, R9 ;  /* 0x000000090e097221 */ /* 0x000fe20000000000 */
[----:B------:R-:W-:Y:S01]  /*05a0*/  IMAD.WIDE.U32 R14, R24, 0x4, R12 ;  /* 0x00000004180e7825 */ /* 0x000fe200078e000c */
[----:B------:R-:W2:Y:S05]  /*05b0*/  LDG.E R27, desc[UR8][R28.64+0x20] ;  /* 0x000020081c1b7981 */ /* 0x000eaa000c1e1900 */
[----:B------:R-:W3:Y:S01]  /*05c0*/  LDG.E R15, desc[UR8][R14.64] ;  /* 0x000000080e0f7981 */ /* 0x000ee2000c1e1900 */
[----:B-1----:R-:W-:-:S05]  /*05d0*/  IMAD R10, R25, R10, RZ ;  /* 0x0000000a190a7224 */ /* 0x002fca00078e02ff */
[----:B------:R-:W-:Y:S01]  /*05e0*/  I2FP.F32.S32 R10, R10 ;  /* 0x0000000a000a7245 */ /* 0x000fe20000201400 */
[----:B0-----:R-:W-:-:S04]  /*05f0*/  IMAD R8, R8, R11, RZ ;  /* 0x0000000b08087224 */ /* 0x001fc800078e02ff */
[----:B------:R-:W-:Y:S01]  /*0600*/  FADD R9, R9, R10 ;  /* 0x0000000a09097221 */ /* 0x000fe20000000000 */
[----:B------:R-:W-:-:S05]  /*0610*/  I2FP.F32.S32 R8, R8 ;  /* 0x0000000800087245 */ /* 0x000fca0000201400 */
[----:B------:R-:W-:Y:S01]  /*0620*/  FADD R25, R9, R8 ;  /* 0x0000000809197221 */ /* 0x000fe20000000000 */
[----:B------:R-:W-:Y:S01]  /*0630*/  IMAD.WIDE.U32 R12, R26, 0x4, R12 ;  /* 0x000000041a0c7825 */ /* 0x000fe200078e000c */
[----:B--2---:R-:W-:Y:S04]  /*0640*/  STS [R6], R27 ;  /* 0x0000001b06007388 */ /* 0x004fe80000000800 */
[----:B---3--:R-:W-:Y:S01]  /*0650*/  STS [R4], R15 ;  /* 0x0000000f04007388 */ /* 0x008fe20000000800 */
[----:B------:R-:W-:Y:S06]  /*0660*/  BAR.SYNC.DEFER_BLOCKING 0x0 ;  /* 0x0000000000007b1d */ /* 0x000fec0000010000 */
[----:B------:R-:W-:Y:S04]  /*0670*/  LDS R14, [R2] ;  /* 0x00000000020e7984 */ /* 0x000fe80000000800 */
[----:B------:R-:W0:Y:S04]  /*0680*/  LDS.128 R8, [R7] ;  /* 0x0000000007087984 */ /* 0x000e280000000c00 */
[----:B------:R-:W-:Y:S01]  /*0690*/  LDS R15, [R2+0x20] ;  /* 0x00002000020f7984 */ /* 0x000fe20000000800 */
[----:B0-----:R-:W-:-:S03]  /*06a0*/  IMAD R8, R8, R14, RZ ;  /* 0x0000000e08087224 */ /* 0x001fc600078e02ff */
[----:B------:R-:W0:Y:S02]  /*06b0*/  LDS R14, [R2+0x10] ;  /* 0x00001000020e7984 */ /* 0x000e240000000800 */
[----:B------:R-:W-:-:S05]  /*06c0*/  I2FP.F32.S32 R8, R8 ;  /* 0x0000000800087245 */ /* 0x000fca0000201400 */
[----:B------:R-:W-:Y:S01]  /*06d0*/  FADD R8, R25, R8 ;  /* 0x0000000819087221 */ /* 0x000fe20000000000 */
[----:B0-----:R-:W-:-:S05]  /*06e0*/  IMAD R9, R14, R9, RZ ;  /* 0x000000090e097224 */ /* 0x001fca00078e02ff */
[----:B------:R-:W-:-:S05]  /*06f0*/  I2FP.F32.S32 R9, R9 ;  /* 0x0000000900097245 */ /* 0x000fca0000201400 */
[----:B------:R-:W-:Y:S02]  /*0700*/  FADD R8, R8, R9 ;  /* 0x0000000908087221 */ /* 0x000fe40000000000 */
[----:B------:R-:W0:Y:S01]  /*0710*/  LDS R9, [R2+0x30] ;  /* 0x0000300002097984 */ /* 0x000e220000000800 */
[----:B------:R-:W-:Y:S06]  /*0720*/  BAR.SYNC.DEFER_BLOCKING 0x0 ;  /* 0x0000000000007b1d */ /* 0x000fec0000010000 */
[----:B------:R-:W2:Y:S04]  /*0730*/  LDG.E R29, desc[UR8][R28.64+0x30] ;  /* 0x000030081c1d7981 */ /* 0x000ea8000c1e1900 */
[----:B------:R-:W3:Y:S01]  /*0740*/  LDG.E R13, desc[UR8][R12.64] ;  /* 0x000000080c0d7981 */ /* 0x000ee2000c1e1900 */
[----:B------:R-:W-:-:S05]  /*0750*/  IMAD R10, R15, R10, RZ ;  /* 0x0000000a0f0a7224 */ /* 0x000fca00078e02ff */
[----:B------:R-:W-:Y:S01]  /*0760*/  I2FP.F32.S32 R27, R10 ;  /* 0x0000000a001b7245 */ /* 0x000fe20000201400 */
[----:B0-----:R-:W-:Y:S01]  /*0770*/  IMAD R11, R9, R11, RZ ;  /* 0x0000000b090b7224 */ /* 0x001fe200078e02ff */
[----:B------:R-:W-:-:S03]  /*0780*/  IADD3 R21, PT, PT, R21, 0x4, RZ ;  /* 0x0000000415157810 */ /* 0x000fc60007ffe0ff */
[----:B------:R-:W-:Y:S01]  /*0790*/  FADD R8, R8, R27 ;  /* 0x0000001b08087221 */ /* 0x000fe20000000000 */
[----:B------:R-:W-:Y:S02]  /*07a0*/  I2FP.F32.S32 R11, R11 ;  /* 0x0000000b000b7245 */ /* 0x000fe40000201400 */
[----:B------:R-:W-:-:S03]  /*07b0*/  ISETP.NE.AND P0, PT, R21, RZ, PT ;  /* 0x000000ff1500720c */ /* 0x000fc60003f05270 */
[----:B------:R-:W-:Y:S01]  /*07c0*/  FADD R8, R8, R11 ;  /* 0x0000000b08087221 */ /* 0x000fe20000000000 */
[----:B------:R-:W-:Y:S02]  /*07d0*/  IADD3 R19, PT, PT, R19, 0x10, RZ ;  /* 0x0000001013137810 */ /* 0x000fe40007ffe0ff */
[C---:B------:R-:W-:Y:S02]  /*07e0*/  LEA R26, R3.reuse, R26, 0x4 ;  /* 0x0000001a031a7211 */ /* 0x040fe400078e20ff */
[C---:B------:R-:W-:Y:S02]  /*07f0*/  LEA R24, R3.reuse, R24, 0x4 ;  /* 0x0000001803187211 */ /* 0x040fe400078e20ff */
[C---:B------:R-:W-:Y:S02]  /*0800*/  LEA R22, R3.reuse, R22, 0x4 ;  /* 0x0000001603167211 */ /* 0x040fe400078e20ff */
[----:B------:R-:W-:Y:S01]  /*0810*/  LEA R20, R3, R20, 0x4 ;  /* 0x0000001403147211 */ /* 0x000fe200078e20ff */
[----:B--2---:R-:W-:Y:S04]  /*0820*/  STS [R6], R29 ;  /* 0x0000001d06007388 */ /* 0x004fe80000000800 */
[----:B---3--:R-:W-:Y:S01]  /*0830*/  STS [R4], R13 ;  /* 0x0000000d04007388 */ /* 0x008fe20000000800 */
[----:B------:R-:W-:Y:S06]  /*0840*/  BAR.SYNC.DEFER_BLOCKING 0x0 ;  /* 0x0000000000007b1d */ /* 0x000fec0000010000 */
[----:B------:R-:W-:Y:S04]  /*0850*/  LDS R25, [R2] ;  /* 0x0000000002197984 */ /* 0x000fe80000000800 */
[----:B------:R-:W0:Y:S04]  /*0860*/  LDS.128 R12, [R7] ;  /* 0x00000000070c7984 */ /* 0x000e280000000c00 */
[----:B------:R-:W1:Y:S04]  /*0870*/  LDS R10, [R2+0x10] ;  /* 0x00001000020a7984 */ /* 0x000e680000000800 */
[----:B------:R-:W2:Y:S01]  /*0880*/  LDS R9, [R2+0x20] ;  /* 0x0000200002097984 */ /* 0x000ea20000000800 */
[----:B0-----:R-:W-:-:S03]  /*0890*/  IMAD R25, R12, R25, RZ ;  /* 0x000000190c197224 */ /* 0x001fc600078e02ff */
[----:B------:R-:W0:Y:S01]  /*08a0*/  LDS R12, [R2+0x30] ;  /* 0x00003000020c7984 */ /* 0x000e220000000800 */
[----:B-1----:R-:W-:Y:S01]  /*08b0*/  IMAD R10, R10, R13, RZ ;  /* 0x0000000d0a0a7224 */ /* 0x002fe200078e02ff */
[----:B------:R-:W-:Y:S01]  /*08c0*/  I2FP.F32.S32 R25, R25 ;  /* 0x0000001900197245 */ /* 0x000fe20000201400 */
[----:B--2---:R-:W-:-:S03]  /*08d0*/  IMAD R14, R9, R14, RZ ;  /* 0x0000000e090e7224 */ /* 0x004fc600078e02ff */
[----:B------:R-:W-:Y:S01]  /*08e0*/  I2FP.F32.S32 R9, R10 ;  /* 0x0000000a00097245 */ /* 0x000fe20000201400 */
[----:B------:R-:W-:Y:S01]  /*08f0*/  FADD R8, R8, R25 ;  /* 0x0000001908087221 */ /* 0x000fe20000000000 */
[----:B------:R-:W-:-:S03]  /*0900*/  I2FP.F32.S32 R11, R14 ;  /* 0x0000000e000b7245 */ /* 0x000fc60000201400 */
[----:B------:R-:W-:-:S04]  /*0910*/  FADD R8, R8, R9 ;  /* 0x0000000908087221 */ /* 0x000fc80000000000 */
[----:B------:R-:W-:Y:S01]  /*0920*/  FADD R8, R8, R11 ;  /* 0x0000000b08087221 */ /* 0x000fe20000000000 */
[----:B0-----:R-:W-:-:S05]  /*0930*/  IMAD R12, R12, R15, RZ ;  /* 0x0000000f0c0c7224 */ /* 0x001fca00078e02ff */
[----:B------:R-:W-:-:S05]  /*0940*/  I2FP.F32.S32 R25, R12 ;  /* 0x0000000c00197245 */ /* 0x000fca0000201400 */
[----:B------:R-:W-:Y:S01]  /*0950*/  FADD R25, R8, R25 ;  /* 0x0000001908197221 */ /* 0x000fe20000000000 */
[----:B------:R-:W-:Y:S06]  /*0960*/  BAR.SYNC.DEFER_BLOCKING 0x0 ;  /* 0x0000000000007b1d */ /* 0x000fec0000010000 */
[----:B------:R-:W-:Y:S05]  /*0970*/  @P0 BRA `(.L_x_2) ;  /* 0xfffffff800540947 */ /* 0x000fea000383ffff */
.L_x_1:
[----:B------:R-:W-:-:S13]  /*0980*/  LOP3.LUT P0, R8, R23, 0x3, RZ, 0xc0, !PT ;  /* 0x0000000317087812 */ /* 0x000fda000780c0ff */
[----:B------:R-:W-:Y:S05]  /*0990*/  @!P0 BRA `(.L_x_0) ;  /* 0x0000000400708947 */ /* 0x000fea0003800000 */
[----:B------:R-:W-:Y:S02]  /*09a0*/  ISETP.NE.AND P0, PT, R8, 0x1, PT ;  /* 0x000000010800780c */ /* 0x000fe40003f05270 */
[----:B------:R-:W-:-:S04]  /*09b0*/  LOP3.LUT R23, R23, 0x1, RZ, 0xc0, !PT ;  /* 0x0000000117177812 */ /* 0x000fc800078ec0ff */
[----:B------:R-:W-:-:S07]  /*09c0*/  ISETP.NE.U32.AND P1, PT, R23, 0x1, PT ;  /* 0x000000011700780c */ /* 0x000fce0003f25070 */
[----:B------:R-:W-:Y:S06]  /*09d0*/  @!P0 BRA `(.L_x_3) ;  /* 0x0000000000e48947 */ /* 0x000fec0003800000 */
[----:B------:R-:W0:Y:S01]  /*09e0*/  LDC.64 R22, c[0x0][0x380] ;  /* 0x0000e000ff167b82 */ /* 0x000e220000000a00 */
[C---:B------:R-:W-:Y:S02]  /*09f0*/  LEA R10, R0.reuse, R5, 0x2 ;  /* 0x00000005000a7211 */ /* 0x040fe400078e10ff */
[----:B------:R-:W-:-:S03]  /*0a00*/  LEA R9, R0, R17, 0x2 ;  /* 0x0000001100097211 */ /* 0x000fc600078e10ff */
[----:B------:R-:W-:Y:S02]  /*0a10*/  IMAD R11, R10, R3, R16 ;  /* 0x000000030a0b7224 */ /* 0x000fe400078e0210 */
[----:B------:R-:W1:Y:S01]  /*0a20*/  LDC.64 R20, c[0x0][0x388] ;  /* 0x0000e200ff147b82 */ /* 0x000e620000000a00 */
[----:B0-----:R-:W-:-:S05]  /*0a30*/  IMAD.WIDE R22, R9, 0x4, R22 ;  /* 0x0000000409167825 */ /* 0x001fca00078e0216 */
[----:B------:R-:W2:Y:S01]  /*0a40*/  LDG.E R13, desc[UR8][R22.64] ;  /* 0x00000008160d7981 */ /* 0x000ea2000c1e1900 */
[----:B-1----:R-:W-:-:S05]  /*0a50*/  IMAD.WIDE.U32 R8, R11, 0x4, R20 ;  /* 0x000000040b087825 */ /* 0x002fca00078e0014 */
[----:B------:R-:W3:Y:S01]  /*0a60*/  LDG.E R15, desc[UR8][R8.64] ;  /* 0x00000008080f7981 */ /* 0x000ee2000c1e1900 */
[----:B------:R-:W-:-:S05]  /*0a70*/  IADD3 R10, PT, PT, R10, 0x4, RZ ;  /* 0x000000040a0a7810 */ /* 0x000fca0007ffe0ff */
[----:B------:R-:W-:-:S04]  /*0a80*/  IMAD R11, R10, R3, R16 ;  /* 0x000000030a0b7224 */ /* 0x000fc800078e0210 */
[----:B------:R-:W-:Y:S01]  /*0a90*/  IMAD.WIDE.U32 R20, R11, 0x4, R20 ;  /* 0x000000040b147825 */ /* 0x000fe200078e0014 */
[----:B--2---:R-:W-:Y:S04]  /*0aa0*/  STS [R6], R13 ;  /* 0x0000000d06007388 */ /* 0x004fe80000000800 */
[----:B---3--:R-:W-:Y:S01]  /*0ab0*/  STS [R4], R15 ;  /* 0x0000000f04007388 */ /* 0x008fe20000000800 */
[----:B------:R-:W-:Y:S06]  /*0ac0*/  BAR.SYNC.DEFER_BLOCKING 0x0 ;  /* 0x0000000000007b1d */ /* 0x000fec0000010000 */
[----:B------:R-:W-:Y:S04]  /*0ad0*/  LDS R29, [R2] ;  /* 0x00000000021d7984 */ /* 0x000fe80000000800 */
[----:B------:R-:W-:Y:S04]  /*0ae0*/  LDS R26, [R2+0x10] ;  /* 0x00001000021a7984 */ /* 0x000fe80000000800 */
[----:B------:R-:W-:Y:S04]  /*0af0*/  LDS R19, [R2+0x20] ;  /* 0x0000200002137984 */ /* 0x000fe80000000800 */
[----:B------:R-:W-:Y:S04]  /*0b00*/  LDS R24, [R2+0x30] ;  /* 0x0000300002187984 */ /* 0x000fe80000000800 */
[----:B------:R-:W0:Y:S01]  /*0b10*/  LDS.128 R8, [R7] ;  /* 0x0000000007087984 */ /* 0x000e220000000c00 */
[----:B------:R-:W-:Y:S06]  /*0b20*/  BAR.SYNC.DEFER_BLOCKING 0x0 ;  /* 0x0000000000007b1d */ /* 0x000fec0000010000 */
[----:B------:R-:W2:Y:S04]  /*0b30*/  LDG.E R23, desc[UR8][R22.64+0x10] ;  /* 0x0000100816177981 */ /* 0x000ea8000c1e1900 */
[----:B------:R0:W3:Y:S02]  /*0b40*/  LDG.E R21, desc[UR8][R20.64] ;  /* 0x0000000814157981 */ /* 0x0000e4000c1e1900 */
[----:B0-----:R-:W-:-:S02]  /*0b50*/  IMAD R20, R8, R29, RZ ;  /* 0x0000001d08147224 */ /* 0x001fc400078e02ff */
[----:B------:R-:W-:-:S03]  /*0b60*/  IMAD R9, R26, R9, RZ ;  /* 0x000000091a097224 */ /* 0x000fc600078e02ff */
[----:B------:R-:W-:Y:S01]  /*0b70*/  I2FP.F32.S32 R20, R20 ;  /* 0x0000001400147245 */ /* 0x000fe20000201400 */
[----:B------:R-:W-:Y:S01]  /*0b80*/  IMAD R10, R19, R10, RZ ;  /* 0x0000000a130a7224 */ /* 0x000fe200078e02ff */
[----:B------:R-:W-:Y:S01]  /*0b90*/  I2FP.F32.S32 R9, R9 ;  /* 0x0000000900097245 */ /* 0x000fe20000201400 */
[----:B------:R-:W-:Y:S02]  /*0ba0*/  IMAD R11, R24, R11, RZ ;  /* 0x0000000b180b7224 */ /* 0x000fe400078e02ff */
[----:B------:R-:W-:Y:S01]  /*0bb0*/  FADD R20, R25, R20 ;  /* 0x0000001419147221 */ /* 0x000fe20000000000 */
[----:B------:R-:W-:-:S03]  /*0bc0*/  I2FP.F32.S32 R10, R10 ;  /* 0x0000000a000a7245 */ /* 0x000fc60000201400 */
[----:B------:R-:W-:-:S04]  /*0bd0*/  FADD R9, R20, R9 ;  /* 0x0000000914097221 */ /* 0x000fc80000000000 */
[----:B------:R-:W-:Y:S01]  /*0be0*/  FADD R9, R9, R10 ;  /* 0x0000000a09097221 */ /* 0x000fe20000000000 */
[----:B------:R-:W-:Y:S01]  /*0bf0*/  IADD3 R0, PT, PT, R0, 0x2, RZ ;  /* 0x0000000200007810 */ /* 0x000fe20007ffe0ff */
[----:B--2---:R-:W-:Y:S04]  /*0c00*/  STS [R6], R23 ;  /* 0x0000001706007388 */ /* 0x004fe80000000800 */
[----:B---3--:R-:W-:Y:S01]  /*0c10*/  STS [R4], R21 ;  /* 0x0000001504007388 */ /* 0x008fe20000000800 */
[----:B------:R-:W-:Y:S06]  /*0c20*/  BAR.SYNC.DEFER_BLOCKING 0x0 ;  /* 0x0000000000007b1d */ /* 0x000fec0000010000 */
[----:B------:R-:W-:Y:S04]  /*0c30*/  LDS R27, [R2] ;  /* 0x00000000021b7984 */ /* 0x000fe80000000800 */
[----:B------:R-:W0:Y:S04]  /*0c40*/  LDS.128 R12, [R7] ;  /* 0x00000000070c7984 */ /* 0x000e280000000c00 */
[----:B------:R-:W1:Y:S04]  /*0c50*/  LDS R28, [R2+0x10] ;  /* 0x00001000021c7984 */ /* 0x000e680000000800 */
[----:B------:R-:W2:Y:S04]  /*0c60*/  LDS R29, [R2+0x20] ;  /* 0x00002000021d7984 */ /* 0x000ea80000000800 */
[----:B------:R-:W3:Y:S01]  /*0c70*/  LDS R8, [R2+0x30] ;  /* 0x0000300002087984 */ /* 0x000ee20000000800 */
[----:B0-----:R-:W-:Y:S01]  /*0c80*/  IMAD R27, R12, R27, RZ ;  /* 0x0000001b0c1b7224 */ /* 0x001fe200078e02ff */
[----:B------:R-:W-:Y:S01]  /*0c90*/  I2FP.F32.S32 R12, R11 ;  /* 0x0000000b000c7245 */ /* 0x000fe20000201400 */
[----:B-1----:R-:W-:-:S03]  /*0ca0*/  IMAD R13, R28, R13, RZ ;  /* 0x0000000d1c0d7224 */ /* 0x002fc600078e02ff */
[----:B------:R-:W-:Y:S01]  /*0cb0*/  I2FP.F32.S32 R10, R27 ;  /* 0x0000001b000a7245 */ /* 0x000fe20000201400 */
[----:B------:R-:W-:Y:S01]  /*0cc0*/  FADD R9, R9, R12 ;  /* 0x0000000c09097221 */ /* 0x000fe20000000000 */
[----:B--2---:R-:W-:Y:S01]  /*0cd0*/  IMAD R14, R29, R14, RZ ;  /* 0x0000000e1d0e7224 */ /* 0x004fe200078e02ff */
[----:B------:R-:W-:Y:S02]  /*0ce0*/  I2FP.F32.S32 R12, R13 ;  /* 0x0000000d000c7245 */ /* 0x000fe40000201400 */
[----:B------:R-:W-:Y:S01]  /*0cf0*/  FADD R9, R9, R10 ;  /* 0x0000000a09097221 */ /* 0x000fe20000000000 */
[----:B---3--:R-:W-:Y:S01]  /*0d00*/  IMAD R8, R8, R15, RZ ;  /* 0x0000000f08087224 */ /* 0x008fe200078e02ff */
[----:B------:R-:W-:Y:S02]  /*0d10*/  I2FP.F32.S32 R14, R14 ;  /* 0x0000000e000e7245 */ /* 0x000fe40000201400 */
[----:B------:R-:W-:Y:S02]  /*0d20*/  FADD R9, R9, R12 ;  /* 0x0000000c09097221 */ /* 0x000fe40000000000 */
[----:B------:R-:W-:-:S02]  /*0d30*/  I2FP.F32.S32 R8, R8 ;  /* 0x0000000800087245 */ /* 0x000fc40000201400 */
[----:B------:R-:W-:-:S04]  /*0d40*/  FADD R9, R9, R14 ;  /* 0x0000000e09097221 */ /* 0x000fc80000000000 */
[----:B------:R-:W-:Y:S01]  /*0d50*/  FADD R25, R9, R8 ;  /* 0x0000000809197221 */ /* 0x000fe20000000000 */
[----:B------:R-:W-:Y:S06]  /*0d60*/  BAR.SYNC.DEFER_BLOCKING 0x0 ;  /* 0x0000000000007b1d */ /* 0x000fec0000010000 */
.L_x_3:
[----:B------:R-:W-:Y:S05]  /*0d70*/  @P1 BRA `(.L_x_0) ;  /* 0x0000000000781947 */ /* 0x000fea0003800000 */
[----:B------:R-:W0:Y:S01]  /*0d80*/  LDC.64 R10, c[0x0][0x380] ;  /* 0x0000e000ff0a7b82 */ /* 0x000e220000000a00 */
[C---:B------:R-:W-:Y:S02]  /*0d90*/  LEA R5, R0.reuse, R5, 0x2 ;  /* 0x0000000500057211 */ /* 0x040fe400078e10ff */
[----:B------:R-:W-:-:S03]  /*0da0*/  LEA R13, R0, R17, 0x2 ;  /* 0x00000011000d7211 */ /* 0x000fc600078e10ff */
[----:B------:R-:W-:Y:S02]  /*0db0*/  IMAD R5, R5, R3, R16 ;  /* 0x0000000305057224 */ /* 0x000fe400078e0210 */
[----:B------:R-:W1:Y:S01]  /*0dc0*/  LDC.64 R8, c[0x0][0x388] ;  /* 0x0000e200ff087b82 */ /* 0x000e620000000a00 */
[----:B0-----:R-:W-:-:S06]  /*0dd0*/  IMAD.WIDE R12, R13, 0x4, R10 ;  /* 0x000000040d0c7825 */ /* 0x001fcc00078e020a */
[----:B------:R-:W2:Y:S01]  /*0de0*/  LDG.E R13, desc[UR8][R12.64] ;  /* 0x000000080c0d7981 */ /* 0x000ea2000c1e1900 */
[----:B-1----:R-:W-:-:S06]  /*0df0*/  IMAD.WIDE.U32 R14, R5, 0x4, R8 ;  /* 0x00000004050e7825 */ /* 0x002fcc00078e0008 */
[----:B------:R-:W3:Y:S04]  /*0e00*/  LDG.E R15, desc[UR8][R14.64] ;  /* 0x000000080e0f7981 */ /* 0x000ee8000c1e1900 */
        /* <DEDUP_REMOVED lines=8> */
[----:B0-----:R-:W-:-:S02]  /*0e90*/  IMAD R5, R8, R5, RZ ;  /* 0x0000000508057224 */ /* 0x001fc400078e02ff */
[----:B-1----:R-:W-:-:S03]  /*0ea0*/  IMAD R9, R0, R9, RZ ;  /* 0x0000000900097224 */ /* 0x002fc600078e02ff */
[----:B------:R-:W-:Y:S01]  /*0eb0*/  I2FP.F32.S32 R0, R5 ;  /* 0x0000000500007245 */ /* 0x000fe20000201400 */
[----:B--2---:R-:W-:Y:S01]  /*0ec0*/  IMAD R10, R17, R10, RZ ;  /* 0x0000000a110a7224 */ /* 0x004fe200078e02ff */
[----:B------:R-:W-:-:S03]  /*0ed0*/  I2FP.F32.S32 R9, R9 ;  /* 0x0000000900097245 */ /* 0x000fc60000201400 */
[----:B------:R-:W-:Y:S01]  /*0ee0*/  FADD R0, R25, R0 ;  /* 0x0000000019007221 */ /* 0x000fe20000000000 */
[----:B---3--:R-:W-:Y:S01]  /*0ef0*/  IMAD R11, R20, R11, RZ ;  /* 0x0000000b140b7224 */ /* 0x008fe200078e02ff */
[----:B------:R-:W-:Y:S02]  /*0f00*/  I2FP.F32.S32 R5, R10 ;  /* 0x0000000a00057245 */ /* 0x000fe40000201400 */
[----:B------:R-:W-:Y:S02]  /*0f10*/  FADD R0, R0, R9 ;  /* 0x0000000900007221 */ /* 0x000fe40000000000 */
[----:B------:R-:W-:Y:S02]  /*0f20*/  I2FP.F32.S32 R11, R11 ;  /* 0x0000000b000b7245 */ /* 0x000fe40000201400 */
[----:B------:R-:W-:-:S04]  /*0f30*/  FADD R0, R0, R5 ;  /* 0x0000000500007221 */ /* 0x000fc80000000000 */
[----:B------:R-:W-:Y:S01]  /*0f40*/  FADD R25, R0, R11 ;  /* 0x0000000b00197221 */ /* 0x000fe20000000000 */
[----:B------:R-:W-:Y:S06]  /*0f50*/  BAR.SYNC.DEFER_BLOCKING 0x0 ;  /* 0x0000000000007b1d */ /* 0x000fec0000010000 */
.L_x_0:
[----:B------:R-:W0:Y:S01]  /*0f60*/  LDC.64 R4, c[0x0][0x390] ;  /* 0x0000e400ff047b82 */ /* 0x000e220000000a00 */
[----:B------:R-:W1:Y:S01]  /*0f70*/  F2I.TRUNC.NTZ R25, R25 ;  /* 0x0000001900197305 */ /* 0x000e62000020f100 */
[----:B------:R-:W-:-:S04]  /*0f80*/  IMAD R3, R18, R3, R16 ;  /* 0x0000000312037224 */ /* 0x000fc800078e0210 */
[----:B0-----:R-:W-:-:S05]  /*0f90*/  IMAD.WIDE R2, R3, 0x4, R4 ;  /* 0x0000000403027825 */ /* 0x001fca00078e0204 */
[----:B-1----:R-:W-:Y:S01]  /*0fa0*/  STG.E desc[UR8][R2.64], R25 ;  /* 0x0000001902007986 */ /* 0x002fe2000c101908 */
[----:B------:R-:W-:Y:S05]  /*0fb0*/  EXIT ;  /* 0x000000000000794d */ /* 0x000fea0003800000 */
.L_x_4:
[----:B------:R-:W-:-:S00]  /*0fc0*/  BRA `(.L_x_4) ;  /* 0xfffffffc00fc7947 */ /* 0x000fc0000383ffff */
[----:B------:R-:W-:-:S00]  /*0fd0*/  NOP ;  /* 0x0000000000007918 */ /* 0x000fc00000000000 */
        /* <DEDUP_REMOVED lines=10> */
.L_x_11:


//--------------------- .text._Z13matMultKernelPiS_S_i --------------------------
	.section	.text._Z13matMultKernelPiS_S_i,"ax",@progbits
	.align	128
        .global         _Z13matMultKernelPiS_S_i
        .type           _Z13matMultKernelPiS_S_i,@function
        .size           _Z13matMultKernelPiS_S_i,(.L_x_12 - _Z13matMultKernelPiS_S_i)
        .other          _Z13matMultKernelPiS_S_i,@"STO_CUDA_ENTRY STV_DEFAULT"
_Z13matMultKernelPiS_S_i:
.text._Z13matMultKernelPiS_S_i:
[----:B------:R-:W-:Y:S01]  /*0000*/  LDC R1, c[0x0][0x37c] ;  /* 0x0000df00ff017b82 */ /* 0x000fe20000000800 */
[----:B------:R-:W0:Y:S07]  /*0010*/  S2R R0, SR_TID.Y ;  /* 0x0000000000007919 */ /* 0x000e2e0000002200 */
[----:B------:R-:W0:Y:S01]  /*0020*/  S2UR UR4, SR_CTAID.Y ;  /* 0x00000000000479c3 */ /* 0x000e220000002600 */
[----:B------:R-:W1:Y:S01]  /*0030*/  LDCU UR12, c[0x0][0x398] ;  /* 0x00007300ff0c77ac */ /* 0x000e620008000800 */
[----:B------:R-:W2:Y:S06]  /*0040*/  S2R R3, SR_TID.X ;  /* 0x0000000000037919 */ /* 0x000eac0000002100 */
[----:B------:R-:W0:Y:S08]  /*0050*/  LDC R13, c[0x0][0x364] ;  /* 0x0000d900ff0d7b82 */ /* 0x000e300000000800 */
[----:B------:R-:W2:Y:S08]  /*0060*/  S2UR UR5, SR_CTAID.X ;  /* 0x00000000000579c3 */ /* 0x000eb00000002500 */
[----:B------:R-:W2:Y:S01]  /*0070*/  LDC R2, c[0x0][0x360] ;  /* 0x0000d800ff027b82 */ /* 0x000ea20000000800 */
[----:B0-----:R-:W-:-:S02]  /*0080*/  IMAD R13, R13, UR4, R0 ;  /* 0x000000040d0d7c24 */ /* 0x001fc4000f8e0200 */
[----:B--2---:R-:W-:-:S05]  /*0090*/  IMAD R0, R2, UR5, R3 ;  /* 0x0000000502007c24 */ /* 0x004fca000f8e0203 */
[----:B------:R-:W-:-:S04]  /*00a0*/  VIMNMX R2, PT, PT, R13, R0, !PT ;  /* 0x000000000d027248 */ /* 0x000fc80007fe0100 */
[----:B-1----:R-:W-:-:S13]  /*00b0*/  ISETP.GE.AND P0, PT, R2, UR12, PT ;  /* 0x0000000c02007c0c */ /* 0x002fda000bf06270 */
[----:B------:R-:W-:Y:S05]  /*00c0*/  @P0 EXIT ;  /* 0x000000000000094d */ /* 0x000fea0003800000 */
[----:B------:R-:W-:Y:S01]  /*00d0*/  UISETP.GE.U32.AND UP0, UPT, UR12, 0x8, UPT ;  /* 0x000000080c00788c */ /* 0x000fe2000bf06070 */
[----:B------:R-:W-:Y:S02]  /*00e0*/  HFMA2 R12, -RZ, RZ, 0, 0 ;  /* 0x00000000ff0c7431 */ /* 0x000fe400000001ff */
[----:B------:R-:W-:Y:S01]  /*00f0*/  IMAD R13, R13, UR12, RZ ;  /* 0x0000000c0d0d7c24 */ /* 0x000fe2000f8e02ff */
[----:B------:R-:W-:Y:S01]  /*0100*/  UMOV UR4, URZ ;  /* 0x000000ff00047c82 */ /* 0x000fe20008000000 */
[----:B------:R-:W0:Y:S04]  /*0110*/  LDCU.64 UR10, c[0x0][0x358] ;  /* 0x00006b00ff0a77ac */ /* 0x000e280008000a00 */
[----:B------:R-:W-:Y:S05]  /*0120*/  BRA.U !UP0, `(.L_x_5) ;  /* 0x0000000508507547 */ /* 0x000fea000b800000 */
[----:B------:R-:W1:Y:S01]  /*0130*/  LDCU.128 UR16, c[0x0][0x380] ;  /* 0x00007000ff1077ac */ /* 0x000e620008000c00 */
[----:B------:R-:W-:Y:S02]  /*0140*/  MOV R12, RZ ;  /* 0x000000ff000c7202 */ /* 0x000fe40000000f00 */
[----:B------:R-:W-:Y:S01]  /*0150*/  MOV R14, R0 ;  /* 0x00000000000e7202 */ /* 0x000fe20000000f00 */
[----:B------:R-:W-:-:S04]  /*0160*/  ULOP3.LUT UR4, UR12, 0x7ffffff8, URZ, 0xc0, !UPT ;  /* 0x7ffffff80c047892 */ /* 0x000fc8000f8ec0ff */
[----:B------:R-:W-:Y:S01]  /*0170*/  UIADD3 UR5, UPT, UPT, -UR4, URZ, URZ ;  /* 0x000000ff04057290 */ /* 0x000fe2000fffe1ff */
[----:B-1----:R-:W-:Y:S01]  /*0180*/  MOV R2, UR16 ;  /* 0x0000001000027c02 */ /* 0x002fe20008000f00 */
[----:B------:R-:W-:Y:S01]  /*0190*/  UIMAD.WIDE UR6, UR12, 0x18, UR18 ;  /* 0x000000180c0678a5 */ /* 0x000fe2000f8e0212 */
[----:B------:R-:W-:Y:S01]  /*01a0*/  MOV R3, UR17 ;  /* 0x0000001100037c02 */ /* 0x000fe20008000f00 */
[----:B------:R-:W-:Y:S02]  /*01b0*/  UIMAD.WIDE UR8, UR12, 0x1c, UR18 ;  /* 0x0000001c0c0878a5 */ /* 0x000fe4000f8e0212 */
[----:B------:R-:W-:-:S03]  /*01c0*/  IMAD.WIDE.U32 R2, R13, 0x4, R2 ;  /* 0x000000040d027825 */ /* 0x000fc600078e0002 */
[----:B------:R-:W-:-:S04]  /*01d0*/  IADD3 R6, P0, PT, R2, 0x10, RZ ;  /* 0x0000001002067810 */ /* 0x000fc80007f1e0ff */
[----:B------:R-:W-:-:S09]  /*01e0*/  IADD3.X R7, PT, PT, RZ, R3, RZ, P0, !PT ;  /* 0x00000003ff077210 */ /* 0x000fd200007fe4ff */
.L_x_6:
[----:B------:R-:W-:Y:S01]  /*01f0*/  UIMAD.WIDE UR14, UR12, 0x4, UR18 ;  /* 0x000000040c0e78a5 */ /* 0x000fe2000f8e0212 */
[----:B------:R-:W-:Y:S01]  /*0200*/  MOV R23, 0x4 ;  /* 0x0000000400177802 */ /* 0x000fe20000000f00 */
[----:B------:R-:W-:-:S04]  /*0210*/  UIMAD.WIDE UR16, UR12, 0x8, UR18 ;  /* 0x000000080c1078a5 */ /* 0x000fc8000f8e0212 */
[----:B------:R-:W-:Y:S01]  /*0220*/  MOV R2, UR14 ;  /* 0x0000000e00027c02 */ /* 0x000fe20008000f00 */
[----:B------:R-:W-:Y:S01]  /*0230*/  IMAD.WIDE R22, R14, R23, UR18 ;  /* 0x000000120e167e25 */ /* 0x000fe2000f8e0217 */
[----:B------:R-:W-:-:S03]  /*0240*/  MOV R3, UR15 ;  /* 0x0000000f00037c02 */ /* 0x000fc60008000f00 */
[----:B------:R-:W-:Y:S01]  /*0250*/  HFMA2 R11, -RZ, RZ, 0, 2.384185791015625e-07 ;  /* 0x00000004ff0b7431 */ /* 0x000fe200000001ff */
[----:B------:R-:W-:Y:S02]  /*0260*/  MOV R4, UR16 ;  /* 0x0000001000047c02 */ /* 0x000fe40008000f00 */
[----:B------:R-:W-:Y:S01]  /*0270*/  MOV R5, UR17 ;  /* 0x0000001100057c02 */ /* 0x000fe20008000f00 */
[C---:B------:R-:W-:Y:S01]  /*0280*/  IMAD.WIDE R2, R14.reuse, 0x4, R2 ;  /* 0x000000040e027825 */ /* 0x040fe200078e0202 */
[----:B0-----:R-:W2:Y:S01]  /*0290*/  LDG.E R22, desc[UR10][R22.64] ;  /* 0x0000000a16167981 */ /* 0x001ea2000c1e1900 */
[----:B------:R-:W-:Y:S02]  /*02a0*/  UIMAD.WIDE UR14, UR12, 0xc, UR18 ;  /* 0x0000000c0c0e78a5 */ /* 0x000fe4000f8e0212 */
[----:B------:R-:W-:Y:S02]  /*02b0*/  HFMA2 R9, -RZ, RZ, 0, 2.384185791015625e-07 ;  /* 0x00000004ff097431 */ /* 0x000fe400000001ff */
[----:B------:R-:W-:Y:S01]  /*02c0*/  IMAD.WIDE R4, R14, 0x4, R4 ;  /* 0x000000040e047825 */ /* 0x000fe200078e0204 */
[----:B------:R0:W3:Y:S01]  /*02d0*/  LDG.E R15, desc[UR10][R2.64] ;  /* 0x0000000a020f7981 */ /* 0x0000e2000c1e1900 */
[----:B------:R-:W-:-:S02]  /*02e0*/  UIMAD.WIDE UR16, UR12, 0x10, UR18 ;  /* 0x000000100c1078a5 */ /* 0x000fc4000f8e0212 */
[----:B------:R-:W-:Y:S01]  /*02f0*/  IMAD.WIDE R10, R14, R11, UR14 ;  /* 0x0000000e0e0a7e25 */ /* 0x000fe2000f8e020b */
[----:B------:R1:W4:Y:S01]  /*0300*/  LDG.E R18, desc[UR10][R4.64] ;  /* 0x0000000a04127981 */ /* 0x000322000c1e1900 */
[----:B0-----:R-:W-:Y:S02]  /*0310*/  MOV R2, R6 ;  /* 0x0000000600027202 */ /* 0x001fe40000000f00 */
[----:B------:R-:W-:Y:S01]  /*0320*/  MOV R3, R7 ;  /* 0x0000000700037202 */ /* 0x000fe20000000f00 */
[----:B------:R-:W-:Y:S01]  /*0330*/  UIMAD.WIDE UR14, UR12, 0x14, UR18 ;  /* 0x000000140c0e78a5 */ /* 0x000fe2000f8e0212 */
[----:B------:R0:W5:Y:S04]  /*0340*/  LDG.E R16, desc[UR10][R10.64] ;  /* 0x0000000a0a107981 */ /* 0x000168000c1e1900 */
[----:B------:R-:W2:Y:S01]  /*0350*/  LDG.E R21, desc[UR10][R2.64+-0x10] ;  /* 0xfffff00a02157981 */ /* 0x000ea2000c1e1900 */
[----:B------:R-:W-:-:S03]  /*0360*/  MOV R7, 0x4 ;  /* 0x0000000400077802 */ /* 0x000fc60000000f00 */
[----:B------:R-:W3:Y:S02]  /*0370*/  LDG.E R20, desc[UR10][R2.64+-0xc] ;  /* 0xfffff40a02147981 */ /* 0x000ee4000c1e1900 */
[C---:B------:R-:W-:Y:S02]  /*0380*/  IMAD.WIDE R6, R14.reuse, R7, UR16 ;  /* 0x000000100e067e25 */ /* 0x040fe4000f8e0207 */
[----:B------:R-:W4:Y:S02]  /*0390*/  LDG.E R19, desc[UR10][R2.64+-0x8] ;  /* 0xfffff80a02137981 */ /* 0x000f24000c1e1900 */
[----:B------:R-:W-:Y:S01]  /*03a0*/  HFMA2 R29, -RZ, RZ, 0, 2.384185791015625e-07 ;  /* 0x00000004ff1d7431 */ /* 0x000fe200000001ff */
[----:B------:R-:W-:Y:S01]  /*03b0*/  MOV R25, 0x4 ;  /* 0x0000000400197802 */ /* 0x000fe20000000f00 */
[----:B------:R-:W5:Y:S01]  /*03c0*/  LDG.E R17, desc[UR10][R2.64+-0x4] ;  /* 0xfffffc0a02117981 */ /* 0x000f62000c1e1900 */
[----:B-1----:R-:W-:-:S03]  /*03d0*/  IMAD.WIDE R4, R14, R9, UR14 ;  /* 0x0000000e0e047e25 */ /* 0x002fc6000f8e0209 */
[----:B------:R-:W5:Y:S01]  /*03e0*/  LDG.E R6, desc[UR10][R6.64] ;  /* 0x0000000a06067981 */ /* 0x000f62000c1e1900 */
[----:B------:R-:W-:-:S03]  /*03f0*/  IMAD.WIDE R8, R14, R25, UR6 ;  /* 0x000000060e087e25 */ /* 0x000fc6000f8e0219 */
[----:B------:R-:W5:Y:S01]  /*0400*/  LDG.E R23, desc[UR10][R2.64] ;  /* 0x0000000a02177981 */ /* 0x000f62000c1e1900 */
[----:B0-----:R-:W-:-:S03]  /*0410*/  IMAD.WIDE R10, R14, R29, UR8 ;  /* 0x000000080e0a7e25 */ /* 0x001fc6000f8e021d */
[----:B------:R-:W5:Y:S04]  /*0420*/  LDG.E R4, desc[UR10][R4.64] ;  /* 0x0000000a04047981 */ /* 0x000f68000c1e1900 */
[----:B------:R-:W5:Y:S04]  /*0430*/  LDG.E R25, desc[UR10][R2.64+0x4] ;  /* 0x0000040a02197981 */ /* 0x000f68000c1e1900 */
[----:B------:R0:W5:Y:S04]  /*0440*/  LDG.E R8, desc[UR10][R8.64] ;  /* 0x0000000a08087981 */ /* 0x000168000c1e1900 */
[----:B------:R-:W5:Y:S04]  /*0450*/  LDG.E R27, desc[UR10][R2.64+0x8] ;  /* 0x0000080a021b7981 */ /* 0x000f68000c1e1900 */
[----:B------:R-:W5:Y:S04]  /*0460*/  LDG.E R10, desc[UR10][R10.64] ;  /* 0x0000000a0a0a7981 */ /* 0x000f68000c1e1900 */
[----:B------:R-:W5:Y:S01]  /*0470*/  LDG.E R29, desc[UR10][R2.64+0xc] ;  /* 0x00000c0a021d7981 */ /* 0x000f62000c1e1900 */
[----:B------:R-:W-:-:S04]  /*0480*/  UIADD3 UR5, UPT, UPT, UR5, 0x8, URZ ;  /* 0x0000000805057890 */ /* 0x000fc8000fffe0ff */
[----:B------:R-:W-:Y:S01]  /*0490*/  UISETP.NE.AND UP0, UPT, UR5, URZ, UPT ;  /* 0x000000ff0500728c */ /* 0x000fe2000bf05270 */
[----:B0-----:R-:W-:-:S04]  /*04a0*/  MOV R9, UR12 ;  /* 0x0000000c00097c02 */ /* 0x001fc80008000f00 */
[----:B------:R-:W-:Y:S01]  /*04b0*/  LEA R14, R9, R14, 0x3 ;  /* 0x0000000e090e7211 */ /* 0x000fe200078e18ff */
[----:B--2---:R-:W-:Y:S02]  /*04c0*/  IMAD R21, R21, R22, RZ ;  /* 0x0000001615157224 */ /* 0x004fe400078e02ff */
[----:B---3--:R-:W-:-:S03]  /*04d0*/  IMAD R15, R20, R15, RZ ;  /* 0x0000000f140f7224 */ /* 0x008fc600078e02ff */
[----:B------:R-:W-:Y:S01]  /*04e0*/  I2FP.F32.S32 R21, R21 ;  /* 0x0000001500157245 */ /* 0x000fe20000201400 */
[----:B----4-:R-:W-:Y:S01]  /*04f0*/  IMAD R19, R19, R18, RZ ;  /* 0x0000001213137224 */ /* 0x010fe200078e02ff */
[----:B------:R-:W-:-:S03]  /*0500*/  I2FP.F32.S32 R18, R15 ;  /* 0x0000000f00127245 */ /* 0x000fc60000201400 */
[----:B------:R-:W-:Y:S01]  /*0510*/  FADD R21, R21, R12 ;  /* 0x0000000c15157221 */ /* 0x000fe20000000000 */
[----:B-----5:R-:W-:Y:S01]  /*0520*/  IMAD R16, R17, R16, RZ ;  /* 0x0000001011107224 */ /* 0x020fe200078e02ff */
[----:B------:R-:W-:Y:S02]  /*0530*/  I2FP.F32.S32 R19, R19 ;  /* 0x0000001300137245 */ /* 0x000fe40000201400 */
[----:B------:R-:W-:Y:S02]  /*0540*/  FADD R18, R21, R18 ;  /* 0x0000001215127221 */ /* 0x000fe40000000000 */
[----:B------:R-:W-:Y:S02]  /*0550*/  I2FP.F32.S32 R5, R16 ;  /* 0x0000001000057245 */ /* 0x000fe40000201400 */
[----:B------:R-:W-:Y:S01]  /*0560*/  FADD R18, R18, R19 ;  /* 0x0000001312127221 */ /* 0x000fe20000000000 */
[----:B------:R-:W-:-:S03]  /*0570*/  IMAD R6, R23, R6, RZ ;  /* 0x0000000617067224 */ /* 0x000fc600078e02ff */
[----:B------:R-:W-:Y:S02]  /*0580*/  FADD R5, R18, R5 ;  /* 0x0000000512057221 */ /* 0x000fe40000000000 */
[----:B------:R-:W-:Y:S01]  /*0590*/  I2FP.F32.S32 R6, R6 ;  /* 0x0000000600067245 */ /* 0x000fe20000201400 */
[----:B------:R-:W-:-:S04]  /*05a0*/  IMAD R4, R25, R4, RZ ;  /* 0x0000000419047224 */ /* 0x000fc800078e02ff */
[----:B------:R-:W-:Y:S01]  /*05b0*/  FADD R5, R5, R6 ;  /* 0x0000000605057221 */ /* 0x000fe20000000000 */
[----:B------:R-:W-:Y:S01]  /*05c0*/  I2FP.F32.S32 R4, R4 ;  /* 0x0000000400047245 */ /* 0x000fe20000201400 */
[----:B------:R-:W-:-:S04]  /*05d0*/  IMAD R8, R27, R8, RZ ;  /* 0x000000081b087224 */ /* 0x000fc800078e02ff */
[----:B------:R-:W-:Y:S01]  /*05e0*/  FADD R4, R5, R4 ;  /* 0x0000000405047221 */ /* 0x000fe20000000000 */
[----:B------:R-:W-:Y:S01]  /*05f0*/  I2FP.F32.S32 R7, R8 ;  /* 0x0000000800077245 */ /* 0x000fe20000201400 */
[----:B------:R-:W-:Y:S01]  /*0600*/  IMAD R10, R29, R10, RZ ;  /* 0x0000000a1d0a7224 */ /* 0x000fe200078e02ff */
[----:B------:R-:W-:-:S03]  /*0610*/  IADD3 R6, P0, PT, R2, 0x20, RZ ;  /* 0x0000002002067810 */ /* 0x000fc60007f1e0ff */
[----:B------:R-:W-:Y:S01]  /*0620*/  FADD R4, R4, R7 ;  /* 0x0000000704047221 */ /* 0x000fe20000000000 */
[----:B------:R-:W-:Y:S02]  /*0630*/  I2FP.F32.S32 R5, R10 ;  /* 0x0000000a00057245 */ /* 0x000fe40000201400 */
[----:B------:R-:W-:-:S03]  /*0640*/  IADD3.X R7, PT, PT, RZ, R3, RZ, P0, !PT ;  /* 0x00000003ff077210 */ /* 0x000fc600007fe4ff */
[----:B------:R-:W-:Y:S01]  /*0650*/  FADD R12, R4, R5 ;  /* 0x00000005040c7221 */ /* 0x000fe20000000000 */
[----:B------:R-:W-:Y:S06]  /*0660*/  BRA.U UP0, `(.L_x_6) ;  /* 0xfffffff900e07547 */ /* 0x000fec000b83ffff */
.L_x_5:
[----:B------:R-:W-:-:S04]  /*0670*/  ULOP3.LUT UR6, UR12, 0x7, URZ, 0xc0, !UPT ;  /* 0x000000070c067892 */ /* 0x000fc8000f8ec0ff */
[----:B------:R-:W-:-:S09]  /*0680*/  UISETP.NE.AND UP0, UPT, UR6, URZ, UPT ;  /* 0x000000ff0600728c */ /* 0x000fd2000bf05270 */
[----:B------:R-:W-:Y:S05]  /*0690*/  BRA.U !UP0, `(.L_x_7) ;  /* 0x0000000508587547 */ /* 0x000fea000b800000 */
[----:B------:R-:W-:Y:S02]  /*06a0*/  UISETP.GE.U32.AND UP0, UPT, UR6, 0x4, UPT ;  /* 0x000000040600788c */ /* 0x000fe4000bf06070 */
[----:B------:R-:W-:-:S04]  /*06b0*/  ULOP3.LUT UR5, UR12, 0x3, URZ, 0xc0, !UPT ;  /* 0x000000030c057892 */ /* 0x000fc8000f8ec0ff */
[----:B------:R-:W-:-:S03]  /*06c0*/  UISETP.NE.AND UP1, UPT, UR5, URZ, UPT ;  /* 0x000000ff0500728c */ /* 0x000fc6000bf25270 */
[----:B------:R-:W-:Y:S08]  /*06d0*/  BRA.U !UP0, `(.L_x_8) ;  /* 0x00000001089c7547 */ /* 0x000ff0000b800000 */
[----:B------:R-:W1:Y:S01]  /*06e0*/  LDC.64 R6, c[0x0][0x388] ;  /* 0x0000e200ff067b82 */ /* 0x000e620000000a00 */
[----:B------:R-:W2:Y:S01]  /*06f0*/  LDCU.64 UR6, c[0x0][0x380] ;  /* 0x00007000ff0677ac */ /* 0x000ea20008000a00 */
[----:B------:R-:W-:Y:S02]  /*0700*/  MOV R9, UR4 ;  /* 0x0000000400097c02 */ /* 0x000fe40008000f00 */
[C---:B------:R-:W-:Y:S02]  /*0710*/  IADD3 R3, PT, PT, R13.reuse, UR4, RZ ;  /* 0x000000040d037c10 */ /* 0x040fe4000fffe0ff */
[----:B------:R-:W-:Y:S01]  /*0720*/  IADD3 R10, P0, PT, R13, UR4, RZ ;  /* 0x000000040d0a7c10 */ /* 0x000fe2000ff1e0ff */
[----:B------:R-:W-:Y:S01]  /*0730*/  IMAD R9, R9, UR12, R0 ;  /* 0x0000000c09097c24 */ /* 0x000fe2000f8e0200 */
[----:B------:R-:W3:Y:S01]  /*0740*/  LDC.64 R4, c[0x0][0x380] ;  /* 0x0000e000ff047b82 */ /* 0x000ee20000000a00 */
[----:B------:R-:W-:Y:S02]  /*0750*/  MOV R11, UR12 ;  /* 0x0000000c000b7c02 */ /* 0x000fe40008000f00 */
[----:B------:R-:W-:Y:S01]  /*0760*/  MOV R15, UR12 ;  /* 0x0000000c000f7c02 */ /* 0x000fe20008000f00 */
[----:B-1----:R-:W-:Y:S01]  /*0770*/  IMAD.WIDE R6, R9, 0x4, R6 ;  /* 0x0000000409067825 */ /* 0x002fe200078e0206 */
[----:B------:R-:W-:-:S05]  /*0780*/  MOV R9, UR12 ;  /* 0x0000000c00097c02 */ /* 0x000fca0008000f00 */
[----:B------:R-:W-:Y:S02]  /*0790*/  IMAD.WIDE R8, R9, 0x4, R6 ;  /* 0x0000000409087825 */ /* 0x000fe400078e0206 */
[----:B0-----:R-:W4:Y:S02]  /*07a0*/  LDG.E R7, desc[UR10][R6.64] ;  /* 0x0000000a06077981 */ /* 0x001f24000c1e1900 */
[----:B---3--:R-:W-:Y:S01]  /*07b0*/  IMAD.WIDE.U32 R4, R3, 0x4, R4 ;  /* 0x0000000403047825 */ /* 0x008fe200078e0004 */
[----:B------:R-:W-:Y:S01]  /*07c0*/  IADD3.X R3, PT, PT, RZ, RZ, RZ, P0, !PT ;  /* 0x000000ffff037210 */ /* 0x000fe200007fe4ff */
[----:B------:R-:W3:Y:S01]  /*07d0*/  LDG.E R17, desc[UR10][R8.64] ;  /* 0x0000000a08117981 */ /* 0x000ee2000c1e1900 */
[----:B--2---:R-:W-:-:S03]  /*07e0*/  LEA R2, P0, R10, UR6, 0x2 ;  /* 0x000000060a027c11 */ /* 0x004fc6000f8010ff */
[----:B------:R-:W4:Y:S01]  /*07f0*/  LDG.E R4, desc[UR10][R4.64] ;  /* 0x0000000a04047981 */ /* 0x000f22000c1e1900 */
[----:B------:R-:W-:Y:S01]  /*0800*/  LEA.HI.X R3, R10, UR7, R3, 0x2, P0 ;  /* 0x000000070a037c11 */ /* 0x000fe200080f1403 */
[----:B------:R-:W-:-:S04]  /*0810*/  IMAD.WIDE R10, R11, 0x4, R8 ;  /* 0x000000040b0a7825 */ /* 0x000fc800078e0208 */
[----:B------:R-:W3:Y:S01]  /*0820*/  LDG.E R16, desc[UR10][R2.64+0x4] ;  /* 0x0000040a02107981 */ /* 0x000ee2000c1e1900 */
[----:B------:R-:W-:-:S03]  /*0830*/  IMAD.WIDE R14, R15, 0x4, R10 ;  /* 0x000000040f0e7825 */ /* 0x000fc600078e020a */
[----:B------:R-:W2:Y:S04]  /*0840*/  LDG.E R19, desc[UR10][R10.64] ;  /* 0x0000000a0a137981 */ /* 0x000ea8000c1e1900 */
[----:B------:R-:W2:Y:S04]  /*0850*/  LDG.E R18, desc[UR10][R2.64+0x8] ;  /* 0x0000080a02127981 */ /* 0x000ea8000c1e1900 */
[----:B------:R-:W5:Y:S04]  /*0860*/  LDG.E R20, desc[UR10][R2.64+0xc] ;  /* 0x00000c0a02147981 */ /* 0x000f68000c1e1900 */
[----:B------:R-:W5:Y:S01]  /*0870*/  LDG.E R15, desc[UR10][R14.64] ;  /* 0x0000000a0e0f7981 */ /* 0x000f62000c1e1900 */
[----:B------:R-:W-:Y:S01]  /*0880*/  UIADD3 UR4, UPT, UPT, UR4, 0x4, URZ ;  /* 0x0000000404047890 */ /* 0x000fe2000fffe0ff */
[----:B----4-:R-:W-:-:S05]  /*0890*/  IMAD R4, R4, R7, RZ ;  /* 0x0000000704047224 */ /* 0x010fca00078e02ff */
[----:B------:R-:W-:Y:S01]  /*08a0*/  I2FP.F32.S32 R5, R4 ;  /* 0x0000000400057245 */ /* 0x000fe20000201400 */
[----:B---3--:R-:W-:-:S04]  /*08b0*/  IMAD R16, R16, R17, RZ ;  /* 0x0000001110107224 */ /* 0x008fc800078e02ff */
[----:B------:R-:W-:Y:S01]  /*08c0*/  FADD R5, R12, R5 ;  /* 0x000000050c057221 */ /* 0x000fe20000000000 */
[----:B------:R-:W-:Y:S01]  /*08d0*/  I2FP.F32.S32 R16, R16 ;  /* 0x0000001000107245 */ /* 0x000fe20000201400 */
[----:B--2---:R-:W-:-:S04]  /*08e0*/  IMAD R18, R18, R19, RZ ;  /* 0x0000001312127224 */ /* 0x004fc800078e02ff */
[----:B------:R-:W-:Y:S01]  /*08f0*/  FADD R5, R5, R16 ;  /* 0x0000001005057221 */ /* 0x000fe20000000000 */
[----:B------:R-:W-:Y:S01]  /*0900*/  I2FP.F32.S32 R18, R18 ;  /* 0x0000001200127245 */ /* 0x000fe20000201400 */
[----:B-----5:R-:W-:-:S04]  /*0910*/  IMAD R20, R20, R15, RZ ;  /* 0x0000000f14147224 */ /* 0x020fc800078e02ff */
[----:B------:R-:W-:Y:S01]  /*0920*/  FADD R5, R5, R18 ;  /* 0x0000001205057221 */ /* 0x000fe20000000000 */
[----:B------:R-:W-:-:S05]  /*0930*/  I2FP.F32.S32 R20, R20 ;  /* 0x0000001400147245 */ /* 0x000fca0000201400 */
[----:B------:R-:W-:-:S07]  /*0940*/  FADD R12, R5, R20 ;  /* 0x00000014050c7221 */ /* 0x000fce0000000000 */
.L_x_8:
[----:B------:R-:W-:Y:S05]  /*0950*/  BRA.U !UP1, `(.L_x_7) ;  /* 0x0000000109a87547 */ /* 0x000fea000b800000 */
[----:B------:R-:W-:Y:S02]  /*0960*/  UISETP.NE.AND UP0, UPT, UR5, 0x1, UPT ;  /* 0x000000010500788c */ /* 0x000fe4000bf05270 */
[----:B------:R-:W-:-:S04]  /*0970*/  ULOP3.LUT UR6, UR12, 0x1, URZ, 0xc0, !UPT ;  /* 0x000000010c067892 */ /* 0x000fc8000f8ec0ff */
[----:B------:R-:W-:-:S03]  /*0980*/  UISETP.NE.U32.AND UP1, UPT, UR6, 0x1, UPT ;  /* 0x000000010600788c */ /* 0x000fc6000bf25070 */
        /* <DEDUP_REMOVED lines=8> */
[----:B-1----:R-:W-:Y:S01]  /*0a10*/  IMAD.WIDE.U32 R2, R7, 0x4, R2 ;  /* 0x0000000407027825 */ /* 0x002fe200078e0002 */
[----:B------:R-:W-:-:S02]  /*0a20*/  IADD3.X R7, PT, PT, RZ, RZ, RZ, P0, !PT ;  /* 0x000000ffff077210 */ /* 0x000fc400007fe4ff */
[----:B--2---:R-:W-:-:S03]  /*0a30*/  LEA R6, P0, R8, UR6, 0x2 ;  /* 0x0000000608067c11 */ /* 0x004fc6000f8010ff */
[----:B0-----:R-:W2:Y:S01]  /*0a40*/  LDG.E R2, desc[UR10][R2.64] ;  /* 0x0000000a02027981 */ /* 0x001ea2000c1e1900 */
[----:B------:R-:W-:Y:S01]  /*0a50*/  LEA.HI.X R7, R8, UR7, R7, 0x2, P0 ;  /* 0x0000000708077c11 */ /* 0x000fe200080f1407 */
[----:B---3--:R-:W-:Y:S01]  /*0a60*/  IMAD.WIDE R4, R9, 0x4, R4 ;  /* 0x0000000409047825 */ /* 0x008fe200078e0204 */
[----:B------:R-:W-:-:S03]  /*0a70*/  MOV R9, UR12 ;  /* 0x0000000c00097c02 */ /* 0x000fc60008000f00 */
[----:B------:R-:W3:Y:S02]  /*0a80*/  LDG.E R6, desc[UR10][R6.64+0x4] ;  /* 0x0000040a06067981 */ /* 0x000ee4000c1e1900 */
[----:B------:R-:W-:Y:S02]  /*0a90*/  IMAD.WIDE R8, R9, 0x4, R4 ;  /* 0x0000000409087825 */ /* 0x000fe400078e0204 */
[----:B------:R-:W2:Y:S04]  /*0aa0*/  LDG.E R5, desc[UR10][R4.64] ;  /* 0x0000000a04057981 */ /* 0x000ea8000c1e1900 */
[----:B------:R-:W3:Y:S01]  /*0ab0*/  LDG.E R9, desc[UR10][R8.64] ;  /* 0x0000000a08097981 */ /* 0x000ee2000c1e1900 */
[----:B------:R-:W-:Y:S01]  /*0ac0*/  UIADD3 UR4, UPT, UPT, UR4, 0x2, URZ ;  /* 0x0000000204047890 */ /* 0x000fe2000fffe0ff */
[----:B--2---:R-:W-:-:S02]  /*0ad0*/  IMAD R10, R2, R5, RZ ;  /* 0x00000005020a7224 */ /* 0x004fc400078e02ff */
[----:B---3--:R-:W-:-:S03]  /*0ae0*/  IMAD R14, R6, R9, RZ ;  /* 0x00000009060e7224 */ /* 0x008fc600078e02ff */
[----:B------:R-:W-:Y:S02]  /*0af0*/  I2FP.F32.S32 R11, R10 ;  /* 0x0000000a000b7245 */ /* 0x000fe40000201400 */
[----:B------:R-:W-:-:S03]  /*0b00*/  I2FP.F32.S32 R14, R14 ;  /* 0x0000000e000e7245 */ /* 0x000fc60000201400 */
[----:B------:R-:W-:-:S04]  /*0b10*/  FADD R11, R12, R11 ;  /* 0x0000000b0c0b7221 */ /* 0x000fc80000000000 */
[----:B------:R-:W-:-:S07]  /*0b20*/  FADD R12, R11, R14 ;  /* 0x0000000e0b0c7221 */ /* 0x000fce0000000000 */
.L_x_9:
[----:B------:R-:W-:Y:S05]  /*0b30*/  BRA.U UP1, `(.L_x_7) ;  /* 0x0000000101307547 */ /* 0x000fea000b800000 */
[----:B------:R-:W1:Y:S01]  /*0b40*/  LDC.64 R2, c[0x0][0x380] ;  /* 0x0000e000ff027b82 */ /* 0x000e620000000a00 */
[----:B------:R-:W-:Y:S02]  /*0b50*/  MOV R9, UR4 ;  /* 0x0000000400097c02 */ /* 0x000fe40008000f00 */
[----:B------:R-:W-:-:S03]  /*0b60*/  IADD3 R7, PT, PT, R13, UR4, RZ ;  /* 0x000000040d077c10 */ /* 0x000fc6000fffe0ff */
[----:B------:R-:W-:Y:S02]  /*0b70*/  IMAD R9, R9, UR12, R0 ;  /* 0x0000000c09097c24 */ /* 0x000fe4000f8e0200 */
[----:B------:R-:W2:Y:S01]  /*0b80*/  LDC.64 R4, c[0x0][0x388] ;  /* 0x0000e200ff047b82 */ /* 0x000ea20000000a00 */
[----:B-1----:R-:W-:-:S06]  /*0b90*/  IMAD.WIDE.U32 R2, R7, 0x4, R2 ;  /* 0x0000000407027825 */ /* 0x002fcc00078e0002 */
[----:B0-----:R-:W3:Y:S01]  /*0ba0*/  LDG.E R2, desc[UR10][R2.64] ;  /* 0x0000000a02027981 */ /* 0x001ee2000c1e1900 */
[----:B--2---:R-:W-:-:S06]  /*0bb0*/  IMAD.WIDE R4, R9, 0x4, R4 ;  /* 0x0000000409047825 */ /* 0x004fcc00078e0204 */
[----:B------:R-:W3:Y:S02]  /*0bc0*/  LDG.E R5, desc[UR10][R4.64] ;  /* 0x0000000a04057981 */ /* 0x000ee4000c1e1900 */
[----:B---3--:R-:W-:-:S05]  /*0bd0*/  IMAD R6, R2, R5, RZ ;  /* 0x0000000502067224 */ /* 0x008fca00078e02ff */
[----:B------:R-:W-:-:S05]  /*0be0*/  I2FP.F32.S32 R7, R6 ;  /* 0x0000000600077245 */ /* 0x000fca0000201400 */
[----:B------:R-:W-:-:S07]  /*0bf0*/  FADD R12, R12, R7 ;  /* 0x000000070c0c7221 */ /* 0x000fce0000000000 */
.L_x_7:
[----:B------:R-:W1:Y:S01]  /*0c00*/  LDC.64 R2, c[0x0][0x390] ;  /* 0x0000e400ff027b82 */ /* 0x000e620000000a00 */
[----:B------:R-:W0:Y:S01]  /*0c10*/  F2I.TRUNC.NTZ R5, R12 ;  /* 0x0000000c00057305 */ /* 0x000e22000020f100 */
[----:B------:R-:W-:-:S05]  /*0c20*/  IADD3 R13, PT, PT, R0, R13, RZ ;  /* 0x0000000d000d7210 */ /* 0x000fca0007ffe0ff */
[----:B-1----:R-:W-:-:S05]  /*0c30*/  IMAD.WIDE R2, R13, 0x4, R2 ;  /* 0x000000040d027825 */ /* 0x002fca00078e0202 */
[----:B0-----:R-:W-:Y:S01]  /*0c40*/  STG.E desc[UR10][R2.64], R5 ;  /* 0x0000000502007986 */ /* 0x001fe2000c10190a */
[----:B------:R-:W-:Y:S05]  /*0c50*/  EXIT ;  /* 0x000000000000794d */ /* 0x000fea0003800000 */
.L_x_10:
        /* <DEDUP_REMOVED lines=10> */
.L_x_12:


//--------------------- .nv.shared._Z18matMultKernel_tilePiS_S_i --------------------------
	.section	.nv.shared._Z18matMultKernel_tilePiS_S_i,"aw",@nobits
	.sectionflags	@""
	.align	4
.nv.shared._Z18matMultKernel_tilePiS_S_i:
	.zero		1152


//--------------------- .nv.shared.reserved.0     --------------------------
	.section	.nv.shared.reserved.0,"aw",@nobits
	.weak		__nv_reservedSMEM_offset_0_alias
	.size		__nv_reservedSMEM_offset_0_alias, 0, 64
	.other		__nv_reservedSMEM_offset_0_alias,@"STO_CUDA_RESERVED_SHARED STV_DEFAULT"
__nv_reservedSMEM_offset_0_alias:
	.zero		0
	.zero		64


//--------------------- .nv.constant0._Z18matMultKernel_tilePiS_S_i --------------------------
	.section	.nv.constant0._Z18matMultKernel_tilePiS_S_i,"a",@progbits
	.sectionflags	@""
	.align	4
.nv.constant0._Z18matMultKernel_tilePiS_S_i:
	.zero		924


//--------------------- .nv.constant0._Z13matMultKernelPiS_S_i --------------------------
	.section	.nv.constant0._Z13matMultKernelPiS_S_i,"a",@progbits
	.sectionflags	@""
	.align	4
.nv.constant0._Z13matMultKernelPiS_S_i:
	.zero		924


//--------------------- SYMBOLS --------------------------

	.type		.nv.reservedSmem.offset0,@object
	.size		.nv.reservedSmem.offset0,0x4
	.type		.nv.reservedSmem.cap,@object
	.size		.nv.reservedSmem.cap,0x4
